//
// Generated by NVIDIA NVVM Compiler
//
// Compiler Build ID: CL-36424714
// Cuda compilation tools, release 13.0, V13.0.88
// Based on NVVM 20.0.0
//

.version 9.0
.target sm_100
.address_size 64

	// .globl	_Z10SlipKernelPdS_S_S_S_S_ddd
.const .align 8 .f64 INVERSE_QUARTER_PI = 0d3FB45F306DC9C883;
// _ZZ10SlipKernelPdS_S_S_S_S_dddE7cache_x has been demoted
// _ZZ10SlipKernelPdS_S_S_S_S_dddE7cache_y has been demoted

.visible .entry _Z10SlipKernelPdS_S_S_S_S_ddd(
	.param .u64 .ptr .align 1 _Z10SlipKernelPdS_S_S_S_S_ddd_param_0,
	.param .u64 .ptr .align 1 _Z10SlipKernelPdS_S_S_S_S_ddd_param_1,
	.param .u64 .ptr .align 1 _Z10SlipKernelPdS_S_S_S_S_ddd_param_2,
	.param .u64 .ptr .align 1 _Z10SlipKernelPdS_S_S_S_S_ddd_param_3,
	.param .u64 .ptr .align 1 _Z10SlipKernelPdS_S_S_S_S_ddd_param_4,
	.param .u64 .ptr .align 1 _Z10SlipKernelPdS_S_S_S_S_ddd_param_5,
	.param .f64 _Z10SlipKernelPdS_S_S_S_S_ddd_param_6,
	.param .f64 _Z10SlipKernelPdS_S_S_S_S_ddd_param_7,
	.param .f64 _Z10SlipKernelPdS_S_S_S_S_ddd_param_8
)
{
	.reg .pred 	%p<54>;
	.reg .b32 	%r<83>;
	.reg .b32 	%f<342>;
	.reg .b64 	%rd<32>;
	.reg .b64 	%fd<139>;
	// demoted variable
	.shared .align 4 .b8 _ZZ10SlipKernelPdS_S_S_S_S_dddE7cache_x[1024];
	// demoted variable
	.shared .align 4 .b8 _ZZ10SlipKernelPdS_S_S_S_S_dddE7cache_y[1024];
	ld.param.u64 	%rd6, [_Z10SlipKernelPdS_S_S_S_S_ddd_param_0];
	ld.param.u64 	%rd1, [_Z10SlipKernelPdS_S_S_S_S_ddd_param_1];
	ld.param.f64 	%fd11, [_Z10SlipKernelPdS_S_S_S_S_ddd_param_7];
	ld.param.f64 	%fd12, [_Z10SlipKernelPdS_S_S_S_S_ddd_param_8];
	cvta.to.global.u64 	%rd7, %rd6;
	mov.u32 	%r1, %tid.x;
	mov.u32 	%r13, %ctaid.x;
	shl.b32 	%r14, %r13, 8;
	add.s32 	%r2, %r14, %r1;
	cvt.rn.f32.s32 	%f30, %r2;
	mul.f32 	%f31, %f30, 0f3B800000;
	cvt.rmi.f32.f32 	%f32, %f31;
	cvt.rzi.s32.f32 	%r3, %f32;
	shr.s32 	%r15, %r2, 31;
	shr.u32 	%r16, %r15, 24;
	add.s32 	%r17, %r2, %r16;
	and.b32  	%r18, %r17, -256;
	sub.s32 	%r4, %r2, %r18;
	mul.wide.s32 	%rd8, %r3, 8;
	add.s64 	%rd9, %rd7, %rd8;
	ld.global.f64 	%fd13, [%rd9];
	mul.wide.s32 	%rd10, %r4, 8;
	add.s64 	%rd11, %rd7, %rd10;
	ld.global.f64 	%fd14, [%rd11];
	sub.f64 	%fd1, %fd13, %fd14;
	cvt.rn.f32.f64 	%f1, %fd1;
	abs.f32 	%f2, %f1;
	setp.lt.f32 	%p1, %f2, 0f00800000;
	mul.f32 	%f33, %f2, 0f4B800000;
	selp.f32 	%f34, %f33, %f2, %p1;
	selp.f32 	%f35, 0fC1C00000, 0f00000000, %p1;
	mov.b32 	%r19, %f34;
	add.s32 	%r20, %r19, -1060439283;
	and.b32  	%r21, %r20, -8388608;
	sub.s32 	%r22, %r19, %r21;
	mov.b32 	%f36, %r22;
	cvt.rn.f32.s32 	%f37, %r21;
	fma.rn.f32 	%f38, %f37, 0f34000000, %f35;
	add.f32 	%f39, %f36, 0fBF800000;
	add.f32 	%f40, %f36, 0f3F800000;
	rcp.approx.ftz.f32 	%f41, %f40;
	add.f32 	%f42, %f39, %f39;
	mul.f32 	%f43, %f42, %f41;
	mul.f32 	%f44, %f43, %f43;
	sub.f32 	%f45, %f39, %f43;
	add.f32 	%f46, %f45, %f45;
	neg.f32 	%f47, %f43;
	fma.rn.f32 	%f48, %f47, %f39, %f46;
	mul.rn.f32 	%f49, %f41, %f48;
	fma.rn.f32 	%f50, %f44, 0f3A2C32E4, 0f3B52E7DB;
	fma.rn.f32 	%f51, %f50, %f44, 0f3C93BB73;
	fma.rn.f32 	%f52, %f51, %f44, 0f3DF6384F;
	mul.rn.f32 	%f53, %f52, %f44;
	fma.rn.f32 	%f54, %f43, 0f3FB8AA3B, %f38;
	sub.f32 	%f55, %f38, %f54;
	fma.rn.f32 	%f56, %f43, 0f3FB8AA3B, %f55;
	fma.rn.f32 	%f57, %f49, 0f3FB8AA3B, %f56;
	fma.rn.f32 	%f58, %f43, 0f32A55E34, %f57;
	mul.f32 	%f59, %f53, 0f40400000;
	fma.rn.f32 	%f60, %f59, %f49, %f58;
	fma.rn.f32 	%f61, %f53, %f43, %f60;
	add.rn.f32 	%f62, %f54, %f61;
	neg.f32 	%f63, %f54;
	add.rn.f32 	%f64, %f62, %f63;
	neg.f32 	%f65, %f64;
	add.rn.f32 	%f66, %f61, %f65;
	mov.f32 	%f67, 0f40000000;
	mul.rn.f32 	%f68, %f62, %f67;
	neg.f32 	%f69, %f68;
	fma.rn.f32 	%f70, %f62, 0f40000000, %f69;
	fma.rn.f32 	%f71, %f66, 0f40000000, %f70;
	cvt.rni.f32.f32 	%f72, %f68;
	sub.f32 	%f73, %f68, %f72;
	add.f32 	%f74, %f73, %f71;
	fma.rn.f32 	%f75, %f74, 0f391FCB8E, 0f3AAF85ED;
	fma.rn.f32 	%f76, %f75, %f74, 0f3C1D9856;
	fma.rn.f32 	%f77, %f76, %f74, 0f3D6357BB;
	fma.rn.f32 	%f78, %f77, %f74, 0f3E75FDEC;
	fma.rn.f32 	%f79, %f78, %f74, 0f3F317218;
	fma.rn.f32 	%f80, %f79, %f74, 0f3F800000;
	cvt.rzi.s32.f32 	%r23, %f72;
	setp.gt.f32 	%p2, %f72, 0f00000000;
	selp.b32 	%r24, 0, -2097152000, %p2;
	add.s32 	%r25, %r24, 2130706432;
	mov.b32 	%f81, %r25;
	mul.f32 	%f82, %f80, %f81;
	shl.b32 	%r26, %r23, 23;
	sub.s32 	%r27, %r26, %r24;
	mov.b32 	%f83, %r27;
	mul.f32 	%f84, %f82, %f83;
	abs.f32 	%f85, %f68;
	setp.gt.f32 	%p3, %f85, 0f43180000;
	setp.lt.f32 	%p4, %f68, 0f00000000;
	selp.f32 	%f86, 0f00000000, 0f7F800000, %p4;
	selp.f32 	%f3, %f86, %f84, %p3;
	setp.eq.f32 	%p5, %f1, 0f3F800000;
	mov.f32 	%f336, 0f3F800000;
	@%p5 bra 	$L__BB0_5;
	setp.num.f32 	%p6, %f2, %f2;
	@%p6 bra 	$L__BB0_3;
	mov.f32 	%f88, 0f40000000;
	add.rn.f32 	%f336, %f1, %f88;
	bra.uni 	$L__BB0_5;
$L__BB0_3:
	setp.neu.f32 	%p7, %f1, 0f00000000;
	setp.neu.f32 	%p8, %f2, 0f7F800000;
	and.pred  	%p9, %p7, %p8;
	mov.f32 	%f336, %f3;
	@%p9 bra 	$L__BB0_5;
	add.f32 	%f87, %f1, %f1;
	mov.b32 	%r28, %f87;
	and.b32  	%r29, %r28, 2147483647;
	mov.b32 	%f336, %r29;
$L__BB0_5:
	cvta.to.global.u64 	%rd12, %rd1;
	add.s64 	%rd14, %rd12, %rd8;
	ld.global.f64 	%fd15, [%rd14];
	add.s64 	%rd16, %rd12, %rd10;
	ld.global.f64 	%fd16, [%rd16];
	sub.f64 	%fd2, %fd15, %fd16;
	cvt.rn.f32.f64 	%f7, %fd2;
	abs.f32 	%f8, %f7;
	setp.lt.f32 	%p10, %f8, 0f00800000;
	mul.f32 	%f90, %f8, 0f4B800000;
	selp.f32 	%f91, %f90, %f8, %p10;
	selp.f32 	%f92, 0fC1C00000, 0f00000000, %p10;
	mov.b32 	%r30, %f91;
	add.s32 	%r31, %r30, -1060439283;
	and.b32  	%r32, %r31, -8388608;
	sub.s32 	%r33, %r30, %r32;
	mov.b32 	%f93, %r33;
	cvt.rn.f32.s32 	%f94, %r32;
	fma.rn.f32 	%f95, %f94, 0f34000000, %f92;
	add.f32 	%f96, %f93, 0fBF800000;
	add.f32 	%f97, %f93, 0f3F800000;
	rcp.approx.ftz.f32 	%f98, %f97;
	add.f32 	%f99, %f96, %f96;
	mul.f32 	%f100, %f99, %f98;
	mul.f32 	%f101, %f100, %f100;
	sub.f32 	%f102, %f96, %f100;
	add.f32 	%f103, %f102, %f102;
	neg.f32 	%f104, %f100;
	fma.rn.f32 	%f105, %f104, %f96, %f103;
	mul.rn.f32 	%f106, %f98, %f105;
	fma.rn.f32 	%f107, %f101, 0f3A2C32E4, 0f3B52E7DB;
	fma.rn.f32 	%f108, %f107, %f101, 0f3C93BB73;
	fma.rn.f32 	%f109, %f108, %f101, 0f3DF6384F;
	mul.rn.f32 	%f110, %f109, %f101;
	fma.rn.f32 	%f111, %f100, 0f3FB8AA3B, %f95;
	sub.f32 	%f112, %f95, %f111;
	fma.rn.f32 	%f113, %f100, 0f3FB8AA3B, %f112;
	fma.rn.f32 	%f114, %f106, 0f3FB8AA3B, %f113;
	fma.rn.f32 	%f115, %f100, 0f32A55E34, %f114;
	mul.f32 	%f116, %f110, 0f40400000;
	fma.rn.f32 	%f117, %f116, %f106, %f115;
	fma.rn.f32 	%f118, %f110, %f100, %f117;
	add.rn.f32 	%f119, %f111, %f118;
	neg.f32 	%f120, %f111;
	add.rn.f32 	%f121, %f119, %f120;
	neg.f32 	%f122, %f121;
	add.rn.f32 	%f123, %f118, %f122;
	mov.f32 	%f124, 0f40000000;
	mul.rn.f32 	%f125, %f119, %f124;
	neg.f32 	%f126, %f125;
	fma.rn.f32 	%f127, %f119, 0f40000000, %f126;
	fma.rn.f32 	%f128, %f123, 0f40000000, %f127;
	cvt.rni.f32.f32 	%f129, %f125;
	sub.f32 	%f130, %f125, %f129;
	add.f32 	%f131, %f130, %f128;
	fma.rn.f32 	%f132, %f131, 0f391FCB8E, 0f3AAF85ED;
	fma.rn.f32 	%f133, %f132, %f131, 0f3C1D9856;
	fma.rn.f32 	%f134, %f133, %f131, 0f3D6357BB;
	fma.rn.f32 	%f135, %f134, %f131, 0f3E75FDEC;
	fma.rn.f32 	%f136, %f135, %f131, 0f3F317218;
	fma.rn.f32 	%f137, %f136, %f131, 0f3F800000;
	cvt.rzi.s32.f32 	%r34, %f129;
	setp.gt.f32 	%p11, %f129, 0f00000000;
	selp.b32 	%r35, 0, -2097152000, %p11;
	add.s32 	%r36, %r35, 2130706432;
	mov.b32 	%f138, %r36;
	mul.f32 	%f139, %f137, %f138;
	shl.b32 	%r37, %r34, 23;
	sub.s32 	%r38, %r37, %r35;
	mov.b32 	%f140, %r38;
	mul.f32 	%f141, %f139, %f140;
	abs.f32 	%f142, %f125;
	setp.gt.f32 	%p12, %f142, 0f43180000;
	setp.lt.f32 	%p13, %f125, 0f00000000;
	selp.f32 	%f143, 0f00000000, 0f7F800000, %p13;
	selp.f32 	%f9, %f143, %f141, %p12;
	setp.eq.f32 	%p14, %f7, 0f3F800000;
	mov.f32 	%f337, 0f3F800000;
	@%p14 bra 	$L__BB0_10;
	setp.num.f32 	%p15, %f8, %f8;
	@%p15 bra 	$L__BB0_8;
	mov.f32 	%f145, 0f40000000;
	add.rn.f32 	%f337, %f7, %f145;
	bra.uni 	$L__BB0_10;
$L__BB0_8:
	setp.neu.f32 	%p16, %f7, 0f00000000;
	setp.neu.f32 	%p17, %f8, 0f7F800000;
	and.pred  	%p18, %p16, %p17;
	mov.f32 	%f337, %f9;
	@%p18 bra 	$L__BB0_10;
	add.f32 	%f144, %f7, %f7;
	mov.b32 	%r39, %f144;
	and.b32  	%r40, %r39, 2147483647;
	mov.b32 	%f337, %r40;
$L__BB0_10:
	add.f32 	%f147, %f336, %f337;
	sqrt.rn.f32 	%f13, %f147;
	setp.eq.f32 	%p19, %f13, 0f3F800000;
	mov.f32 	%f338, 0f3F800000;
	@%p19 bra 	$L__BB0_15;
	abs.f32 	%f148, %f13;
	setp.num.f32 	%p20, %f148, %f148;
	@%p20 bra 	$L__BB0_13;
	mov.f32 	%f206, 0f40000000;
	add.rn.f32 	%f338, %f13, %f206;
	bra.uni 	$L__BB0_15;
$L__BB0_13:
	setp.lt.f32 	%p21, %f148, 0f00800000;
	mul.f32 	%f151, %f148, 0f4B800000;
	selp.f32 	%f152, %f151, %f148, %p21;
	mov.b32 	%r41, %f152;
	add.s32 	%r42, %r41, -1060439283;
	and.b32  	%r43, %r42, -8388608;
	sub.s32 	%r44, %r41, %r43;
	mov.b32 	%f153, %r44;
	cvt.rn.f32.s32 	%f154, %r43;
	selp.f32 	%f155, 0fC1C00000, 0f00000000, %p21;
	fma.rn.f32 	%f156, %f154, 0f34000000, %f155;
	add.f32 	%f157, %f153, 0fBF800000;
	add.f32 	%f158, %f153, 0f3F800000;
	rcp.approx.ftz.f32 	%f159, %f158;
	add.f32 	%f160, %f157, %f157;
	mul.f32 	%f161, %f160, %f159;
	mul.f32 	%f162, %f161, %f161;
	neg.f32 	%f163, %f161;
	sub.f32 	%f164, %f157, %f161;
	add.f32 	%f165, %f164, %f164;
	fma.rn.f32 	%f166, %f163, %f157, %f165;
	mul.rn.f32 	%f167, %f159, %f166;
	fma.rn.f32 	%f168, %f162, 0f3A2C32E4, 0f3B52E7DB;
	fma.rn.f32 	%f169, %f168, %f162, 0f3C93BB73;
	fma.rn.f32 	%f170, %f169, %f162, 0f3DF6384F;
	mul.rn.f32 	%f171, %f170, %f162;
	fma.rn.f32 	%f172, %f161, 0f3FB8AA3B, %f156;
	mul.f32 	%f173, %f171, 0f40400000;
	sub.f32 	%f174, %f156, %f172;
	fma.rn.f32 	%f175, %f161, 0f3FB8AA3B, %f174;
	fma.rn.f32 	%f176, %f167, 0f3FB8AA3B, %f175;
	fma.rn.f32 	%f177, %f161, 0f32A55E34, %f176;
	fma.rn.f32 	%f178, %f173, %f167, %f177;
	fma.rn.f32 	%f179, %f171, %f161, %f178;
	add.rn.f32 	%f180, %f172, %f179;
	mov.f32 	%f181, 0f40000000;
	mul.rn.f32 	%f182, %f180, %f181;
	cvt.rni.f32.f32 	%f183, %f182;
	sub.f32 	%f184, %f182, %f183;
	neg.f32 	%f185, %f182;
	fma.rn.f32 	%f186, %f180, 0f40000000, %f185;
	neg.f32 	%f187, %f172;
	add.rn.f32 	%f188, %f180, %f187;
	neg.f32 	%f189, %f188;
	add.rn.f32 	%f190, %f179, %f189;
	fma.rn.f32 	%f191, %f190, 0f40000000, %f186;
	add.f32 	%f192, %f184, %f191;
	setp.gt.f32 	%p22, %f183, 0f00000000;
	selp.b32 	%r45, 0, -2097152000, %p22;
	setp.neu.f32 	%p23, %f13, 0f00000000;
	setp.neu.f32 	%p24, %f148, 0f7F800000;
	setp.lt.f32 	%p25, %f182, 0f00000000;
	selp.f32 	%f193, 0f00000000, 0f7F800000, %p25;
	abs.f32 	%f194, %f182;
	setp.gt.f32 	%p26, %f194, 0f43180000;
	cvt.rzi.s32.f32 	%r46, %f183;
	shl.b32 	%r47, %r46, 23;
	sub.s32 	%r48, %r47, %r45;
	mov.b32 	%f195, %r48;
	add.s32 	%r49, %r45, 2130706432;
	mov.b32 	%f196, %r49;
	fma.rn.f32 	%f197, %f192, 0f391FCB8E, 0f3AAF85ED;
	fma.rn.f32 	%f198, %f197, %f192, 0f3C1D9856;
	fma.rn.f32 	%f199, %f198, %f192, 0f3D6357BB;
	fma.rn.f32 	%f200, %f199, %f192, 0f3E75FDEC;
	fma.rn.f32 	%f201, %f200, %f192, 0f3F317218;
	fma.rn.f32 	%f202, %f201, %f192, 0f3F800000;
	mul.f32 	%f203, %f202, %f196;
	mul.f32 	%f204, %f203, %f195;
	selp.f32 	%f338, %f193, %f204, %p26;
	and.pred  	%p27, %p23, %p24;
	@%p27 bra 	$L__BB0_15;
	add.f32 	%f205, %f13, %f13;
	mov.b32 	%r50, %f205;
	and.b32  	%r51, %r50, 2147483647;
	mov.b32 	%f338, %r51;
$L__BB0_15:
	ld.param.f64 	%fd138, [_Z10SlipKernelPdS_S_S_S_S_ddd_param_6];
	cvt.f64.f32 	%fd17, %f338;
	add.f64 	%fd18, %fd12, %fd17;
	cvt.rn.f32.f64 	%f208, %fd18;
	sqrt.rn.f32 	%f209, %f208;
	cvt.f64.f32 	%fd3, %f209;
	ld.const.f64 	%fd19, [INVERSE_QUARTER_PI];
	div.rn.f64 	%fd20, %fd19, %fd138;
	add.f64 	%fd21, %fd11, %fd3;
	cvt.rn.f32.f64 	%f18, %fd21;
	setp.lt.f32 	%p28, %f18, 0f00800000;
	mul.f32 	%f210, %f18, 0f4B000000;
	selp.f32 	%f211, %f210, %f18, %p28;
	selp.f32 	%f212, 0fC1B80000, 0f00000000, %p28;
	mov.b32 	%r52, %f211;
	add.s32 	%r53, %r52, -1059760811;
	and.b32  	%r54, %r53, -8388608;
	sub.s32 	%r55, %r52, %r54;
	mov.b32 	%f213, %r55;
	cvt.rn.f32.s32 	%f214, %r54;
	fma.rn.f32 	%f215, %f214, 0f34000000, %f212;
	add.f32 	%f216, %f213, 0fBF800000;
	fma.rn.f32 	%f217, %f216, 0fBE055027, 0f3E1039F6;
	fma.rn.f32 	%f218, %f217, %f216, 0fBDF8CDCC;
	fma.rn.f32 	%f219, %f218, %f216, 0f3E0F2955;
	fma.rn.f32 	%f220, %f219, %f216, 0fBE2AD8B9;
	fma.rn.f32 	%f221, %f220, %f216, 0f3E4CED0B;
	fma.rn.f32 	%f222, %f221, %f216, 0fBE7FFF22;
	fma.rn.f32 	%f223, %f222, %f216, 0f3EAAAA78;
	fma.rn.f32 	%f224, %f223, %f216, 0fBF000000;
	mul.f32 	%f225, %f216, %f224;
	fma.rn.f32 	%f226, %f225, %f216, %f216;
	fma.rn.f32 	%f227, %f215, 0f3F317218, %f226;
	setp.gt.u32 	%p29, %r52, 2139095039;
	fma.rn.f32 	%f228, %f211, 0f7F800000, 0f7F800000;
	selp.f32 	%f229, %f228, %f227, %p29;
	setp.eq.f32 	%p30, %f211, 0f00000000;
	selp.f32 	%f230, 0fFF800000, %f229, %p30;
	cvt.f64.f32 	%fd22, %f230;
	fma.rn.f64 	%fd23, %fd11, 0d4000000000000000, %fd3;
	mul.f64 	%fd24, %fd11, %fd23;
	mul.f64 	%fd25, %fd21, %fd3;
	div.rn.f64 	%fd26, %fd24, %fd25;
	sub.f64 	%fd27, %fd22, %fd26;
	mul.f64 	%fd4, %fd20, %fd27;
	mul.f64 	%fd5, %fd23, %fd20;
	setp.eq.f32 	%p31, %f18, 0f3F800000;
	mov.f32 	%f339, 0f3F800000;
	@%p31 bra 	$L__BB0_20;
	abs.f32 	%f231, %f18;
	setp.num.f32 	%p32, %f231, %f231;
	@%p32 bra 	$L__BB0_18;
	mov.f32 	%f289, 0f40000000;
	add.rn.f32 	%f339, %f18, %f289;
	bra.uni 	$L__BB0_20;
$L__BB0_18:
	setp.lt.f32 	%p33, %f231, 0f00800000;
	mul.f32 	%f234, %f231, 0f4B800000;
	selp.f32 	%f235, %f234, %f231, %p33;
	mov.b32 	%r56, %f235;
	add.s32 	%r57, %r56, -1060439283;
	and.b32  	%r58, %r57, -8388608;
	sub.s32 	%r59, %r56, %r58;
	mov.b32 	%f236, %r59;
	cvt.rn.f32.s32 	%f237, %r58;
	selp.f32 	%f238, 0fC1C00000, 0f00000000, %p33;
	fma.rn.f32 	%f239, %f237, 0f34000000, %f238;
	add.f32 	%f240, %f236, 0fBF800000;
	add.f32 	%f241, %f236, 0f3F800000;
	rcp.approx.ftz.f32 	%f242, %f241;
	add.f32 	%f243, %f240, %f240;
	mul.f32 	%f244, %f243, %f242;
	mul.f32 	%f245, %f244, %f244;
	neg.f32 	%f246, %f244;
	sub.f32 	%f247, %f240, %f244;
	add.f32 	%f248, %f247, %f247;
	fma.rn.f32 	%f249, %f246, %f240, %f248;
	mul.rn.f32 	%f250, %f242, %f249;
	fma.rn.f32 	%f251, %f245, 0f3A2C32E4, 0f3B52E7DB;
	fma.rn.f32 	%f252, %f251, %f245, 0f3C93BB73;
	fma.rn.f32 	%f253, %f252, %f245, 0f3DF6384F;
	mul.rn.f32 	%f254, %f253, %f245;
	fma.rn.f32 	%f255, %f244, 0f3FB8AA3B, %f239;
	mul.f32 	%f256, %f254, 0f40400000;
	sub.f32 	%f257, %f239, %f255;
	fma.rn.f32 	%f258, %f244, 0f3FB8AA3B, %f257;
	fma.rn.f32 	%f259, %f250, 0f3FB8AA3B, %f258;
	fma.rn.f32 	%f260, %f244, 0f32A55E34, %f259;
	fma.rn.f32 	%f261, %f256, %f250, %f260;
	fma.rn.f32 	%f262, %f254, %f244, %f261;
	add.rn.f32 	%f263, %f255, %f262;
	mov.f32 	%f264, 0f40000000;
	mul.rn.f32 	%f265, %f263, %f264;
	cvt.rni.f32.f32 	%f266, %f265;
	sub.f32 	%f267, %f265, %f266;
	neg.f32 	%f268, %f265;
	fma.rn.f32 	%f269, %f263, 0f40000000, %f268;
	neg.f32 	%f270, %f255;
	add.rn.f32 	%f271, %f263, %f270;
	neg.f32 	%f272, %f271;
	add.rn.f32 	%f273, %f262, %f272;
	fma.rn.f32 	%f274, %f273, 0f40000000, %f269;
	add.f32 	%f275, %f267, %f274;
	setp.gt.f32 	%p34, %f266, 0f00000000;
	selp.b32 	%r60, 0, -2097152000, %p34;
	setp.neu.f32 	%p35, %f18, 0f00000000;
	setp.neu.f32 	%p36, %f231, 0f7F800000;
	setp.lt.f32 	%p37, %f265, 0f00000000;
	selp.f32 	%f276, 0f00000000, 0f7F800000, %p37;
	abs.f32 	%f277, %f265;
	setp.gt.f32 	%p38, %f277, 0f43180000;
	cvt.rzi.s32.f32 	%r61, %f266;
	shl.b32 	%r62, %r61, 23;
	sub.s32 	%r63, %r62, %r60;
	mov.b32 	%f278, %r63;
	add.s32 	%r64, %r60, 2130706432;
	mov.b32 	%f279, %r64;
	fma.rn.f32 	%f280, %f275, 0f391FCB8E, 0f3AAF85ED;
	fma.rn.f32 	%f281, %f280, %f275, 0f3C1D9856;
	fma.rn.f32 	%f282, %f281, %f275, 0f3D6357BB;
	fma.rn.f32 	%f283, %f282, %f275, 0f3E75FDEC;
	fma.rn.f32 	%f284, %f283, %f275, 0f3F317218;
	fma.rn.f32 	%f285, %f284, %f275, 0f3F800000;
	mul.f32 	%f286, %f285, %f279;
	mul.f32 	%f287, %f286, %f278;
	selp.f32 	%f339, %f276, %f287, %p38;
	and.pred  	%p39, %p35, %p36;
	@%p39 bra 	$L__BB0_20;
	add.f32 	%f288, %f18, %f18;
	mov.b32 	%r65, %f288;
	and.b32  	%r66, %r65, 2147483647;
	mov.b32 	%f339, %r66;
$L__BB0_20:
	ld.param.u64 	%rd28, [_Z10SlipKernelPdS_S_S_S_S_ddd_param_2];
	setp.eq.f32 	%p40, %f1, 0f3F800000;
	cvt.f64.f32 	%fd28, %f339;
	mul.f64 	%fd29, %fd3, %fd28;
	div.rn.f64 	%fd6, %fd5, %fd29;
	cvta.to.global.u64 	%rd17, %rd28;
	add.s64 	%rd19, %rd17, %rd10;
	ld.global.f64 	%fd7, [%rd19];
	mov.f32 	%f340, 0f3F800000;
	@%p40 bra 	$L__BB0_25;
	setp.num.f32 	%p41, %f2, %f2;
	@%p41 bra 	$L__BB0_23;
	mov.f32 	%f292, 0f40000000;
	add.rn.f32 	%f340, %f1, %f292;
	bra.uni 	$L__BB0_25;
$L__BB0_23:
	setp.neu.f32 	%p42, %f1, 0f00000000;
	setp.neu.f32 	%p43, %f2, 0f7F800000;
	and.pred  	%p44, %p42, %p43;
	mov.f32 	%f340, %f3;
	@%p44 bra 	$L__BB0_25;
	add.f32 	%f291, %f1, %f1;
	mov.b32 	%r67, %f291;
	and.b32  	%r68, %r67, 2147483647;
	mov.b32 	%f340, %r68;
$L__BB0_25:
	ld.param.u64 	%rd29, [_Z10SlipKernelPdS_S_S_S_S_ddd_param_3];
	setp.eq.f32 	%p45, %f7, 0f3F800000;
	cvt.f64.f32 	%fd30, %f340;
	mul.f64 	%fd31, %fd1, %fd2;
	cvta.to.global.u64 	%rd20, %rd29;
	add.s64 	%rd22, %rd20, %rd10;
	ld.global.f64 	%fd8, [%rd22];
	mul.f64 	%fd32, %fd8, %fd31;
	fma.rn.f64 	%fd33, %fd7, %fd30, %fd32;
	mul.f64 	%fd34, %fd6, %fd33;
	mul.f64 	%fd35, %fd4, %fd7;
	sub.f64 	%fd36, %fd34, %fd35;
	cvt.rn.f32.f64 	%f294, %fd36;
	shl.b32 	%r69, %r1, 2;
	mov.u32 	%r70, _ZZ10SlipKernelPdS_S_S_S_S_dddE7cache_x;
	add.s32 	%r5, %r70, %r69;
	st.shared.f32 	[%r5], %f294;
	mul.f64 	%fd9, %fd7, %fd31;
	mov.f32 	%f341, 0f3F800000;
	@%p45 bra 	$L__BB0_30;
	setp.num.f32 	%p46, %f8, %f8;
	@%p46 bra 	$L__BB0_28;
	mov.f32 	%f296, 0f40000000;
	add.rn.f32 	%f341, %f7, %f296;
	bra.uni 	$L__BB0_30;
$L__BB0_28:
	setp.neu.f32 	%p47, %f7, 0f00000000;
	setp.neu.f32 	%p48, %f8, 0f7F800000;
	and.pred  	%p49, %p47, %p48;
	mov.f32 	%f341, %f9;
	@%p49 bra 	$L__BB0_30;
	add.f32 	%f295, %f7, %f7;
	mov.b32 	%r71, %f295;
	and.b32  	%r72, %r71, 2147483647;
	mov.b32 	%f341, %r72;
$L__BB0_30:
	cvt.f64.f32 	%fd37, %f341;
	fma.rn.f64 	%fd38, %fd8, %fd37, %fd9;
	mul.f64 	%fd39, %fd6, %fd38;
	mul.f64 	%fd40, %fd4, %fd8;
	sub.f64 	%fd41, %fd39, %fd40;
	cvt.rn.f32.f64 	%f297, %fd41;
	mov.u32 	%r74, _ZZ10SlipKernelPdS_S_S_S_S_dddE7cache_y;
	add.s32 	%r6, %r74, %r69;
	st.shared.f32 	[%r6], %f297;
	bar.sync 	0;
	mov.u32 	%r81, %ntid.x;
	setp.lt.u32 	%p50, %r81, 32;
	@%p50 bra 	$L__BB0_35;
	and.b32  	%r8, %r1, 15;
	mov.b32 	%r82, 8;
$L__BB0_32:
	setp.ge.u32 	%p51, %r8, %r82;
	@%p51 bra 	$L__BB0_34;
	ld.shared.f32 	%f298, [%r5];
	shl.b32 	%r76, %r82, 2;
	add.s32 	%r77, %r5, %r76;
	ld.shared.f32 	%f299, [%r77];
	add.f32 	%f300, %f298, %f299;
	st.shared.f32 	[%r5], %f300;
	ld.shared.f32 	%f301, [%r6];
	add.s32 	%r78, %r6, %r76;
	ld.shared.f32 	%f302, [%r78];
	add.f32 	%f303, %f301, %f302;
	st.shared.f32 	[%r6], %f303;
$L__BB0_34:
	shr.u32 	%r82, %r82, 1;
	bar.sync 	0;
	setp.gt.u32 	%p52, %r81, 63;
	shr.u32 	%r81, %r81, 1;
	@%p52 bra 	$L__BB0_32;
$L__BB0_35:
	and.b32  	%r79, %r1, 255;
	setp.ne.s32 	%p53, %r79, 0;
	@%p53 bra 	$L__BB0_37;
	ld.param.u64 	%rd31, [_Z10SlipKernelPdS_S_S_S_S_ddd_param_5];
	ld.param.u64 	%rd30, [_Z10SlipKernelPdS_S_S_S_S_ddd_param_4];
	shr.s32 	%r80, %r2, 8;
	cvta.to.global.u64 	%rd23, %rd30;
	mul.wide.s32 	%rd24, %r80, 8;
	add.s64 	%rd25, %rd23, %rd24;
	cvta.to.global.u64 	%rd26, %rd31;
	add.s64 	%rd27, %rd26, %rd24;
	ld.shared.f32 	%f304, [%r5];
	cvt.f64.f32 	%fd42, %f304;
	ld.global.f64 	%fd43, [%rd25];
	add.f64 	%fd44, %fd43, %fd42;
	st.global.f64 	[%rd25], %fd44;
	ld.shared.f32 	%f305, [%r6];
	cvt.f64.f32 	%fd45, %f305;
	ld.global.f64 	%fd46, [%rd27];
	add.f64 	%fd47, %fd46, %fd45;
	st.global.f64 	[%rd27], %fd47;
	ld.shared.f32 	%f306, [%r5+64];
	cvt.f64.f32 	%fd48, %f306;
	ld.global.f64 	%fd49, [%rd25];
	add.f64 	%fd50, %fd49, %fd48;
	st.global.f64 	[%rd25], %fd50;
	ld.shared.f32 	%f307, [%r6+64];
	cvt.f64.f32 	%fd51, %f307;
	ld.global.f64 	%fd52, [%rd27];
	add.f64 	%fd53, %fd52, %fd51;
	st.global.f64 	[%rd27], %fd53;
	ld.shared.f32 	%f308, [%r5+128];
	cvt.f64.f32 	%fd54, %f308;
	ld.global.f64 	%fd55, [%rd25];
	add.f64 	%fd56, %fd55, %fd54;
	st.global.f64 	[%rd25], %fd56;
	ld.shared.f32 	%f309, [%r6+128];
	cvt.f64.f32 	%fd57, %f309;
	ld.global.f64 	%fd58, [%rd27];
	add.f64 	%fd59, %fd58, %fd57;
	st.global.f64 	[%rd27], %fd59;
	ld.shared.f32 	%f310, [%r5+192];
	cvt.f64.f32 	%fd60, %f310;
	ld.global.f64 	%fd61, [%rd25];
	add.f64 	%fd62, %fd61, %fd60;
	st.global.f64 	[%rd25], %fd62;
	ld.shared.f32 	%f311, [%r6+192];
	cvt.f64.f32 	%fd63, %f311;
	ld.global.f64 	%fd64, [%rd27];
	add.f64 	%fd65, %fd64, %fd63;
	st.global.f64 	[%rd27], %fd65;
	ld.shared.f32 	%f312, [%r5+256];
	cvt.f64.f32 	%fd66, %f312;
	ld.global.f64 	%fd67, [%rd25];
	add.f64 	%fd68, %fd67, %fd66;
	st.global.f64 	[%rd25], %fd68;
	ld.shared.f32 	%f313, [%r6+256];
	cvt.f64.f32 	%fd69, %f313;
	ld.global.f64 	%fd70, [%rd27];
	add.f64 	%fd71, %fd70, %fd69;
	st.global.f64 	[%rd27], %fd71;
	ld.shared.f32 	%f314, [%r5+320];
	cvt.f64.f32 	%fd72, %f314;
	ld.global.f64 	%fd73, [%rd25];
	add.f64 	%fd74, %fd73, %fd72;
	st.global.f64 	[%rd25], %fd74;
	ld.shared.f32 	%f315, [%r6+320];
	cvt.f64.f32 	%fd75, %f315;
	ld.global.f64 	%fd76, [%rd27];
	add.f64 	%fd77, %fd76, %fd75;
	st.global.f64 	[%rd27], %fd77;
	ld.shared.f32 	%f316, [%r5+384];
	cvt.f64.f32 	%fd78, %f316;
	ld.global.f64 	%fd79, [%rd25];
	add.f64 	%fd80, %fd79, %fd78;
	st.global.f64 	[%rd25], %fd80;
	ld.shared.f32 	%f317, [%r6+384];
	cvt.f64.f32 	%fd81, %f317;
	ld.global.f64 	%fd82, [%rd27];
	add.f64 	%fd83, %fd82, %fd81;
	st.global.f64 	[%rd27], %fd83;
	ld.shared.f32 	%f318, [%r5+448];
	cvt.f64.f32 	%fd84, %f318;
	ld.global.f64 	%fd85, [%rd25];
	add.f64 	%fd86, %fd85, %fd84;
	st.global.f64 	[%rd25], %fd86;
	ld.shared.f32 	%f319, [%r6+448];
	cvt.f64.f32 	%fd87, %f319;
	ld.global.f64 	%fd88, [%rd27];
	add.f64 	%fd89, %fd88, %fd87;
	st.global.f64 	[%rd27], %fd89;
	ld.shared.f32 	%f320, [%r5+512];
	cvt.f64.f32 	%fd90, %f320;
	ld.global.f64 	%fd91, [%rd25];
	add.f64 	%fd92, %fd91, %fd90;
	st.global.f64 	[%rd25], %fd92;
	ld.shared.f32 	%f321, [%r6+512];
	cvt.f64.f32 	%fd93, %f321;
	ld.global.f64 	%fd94, [%rd27];
	add.f64 	%fd95, %fd94, %fd93;
	st.global.f64 	[%rd27], %fd95;
	ld.shared.f32 	%f322, [%r5+576];
	cvt.f64.f32 	%fd96, %f322;
	ld.global.f64 	%fd97, [%rd25];
	add.f64 	%fd98, %fd97, %fd96;
	st.global.f64 	[%rd25], %fd98;
	ld.shared.f32 	%f323, [%r6+576];
	cvt.f64.f32 	%fd99, %f323;
	ld.global.f64 	%fd100, [%rd27];
	add.f64 	%fd101, %fd100, %fd99;
	st.global.f64 	[%rd27], %fd101;
	ld.shared.f32 	%f324, [%r5+640];
	cvt.f64.f32 	%fd102, %f324;
	ld.global.f64 	%fd103, [%rd25];
	add.f64 	%fd104, %fd103, %fd102;
	st.global.f64 	[%rd25], %fd104;
	ld.shared.f32 	%f325, [%r6+640];
	cvt.f64.f32 	%fd105, %f325;
	ld.global.f64 	%fd106, [%rd27];
	add.f64 	%fd107, %fd106, %fd105;
	st.global.f64 	[%rd27], %fd107;
	ld.shared.f32 	%f326, [%r5+704];
	cvt.f64.f32 	%fd108, %f326;
	ld.global.f64 	%fd109, [%rd25];
	add.f64 	%fd110, %fd109, %fd108;
	st.global.f64 	[%rd25], %fd110;
	ld.shared.f32 	%f327, [%r6+704];
	cvt.f64.f32 	%fd111, %f327;
	ld.global.f64 	%fd112, [%rd27];
	add.f64 	%fd113, %fd112, %fd111;
	st.global.f64 	[%rd27], %fd113;
	ld.shared.f32 	%f328, [%r5+768];
	cvt.f64.f32 	%fd114, %f328;
	ld.global.f64 	%fd115, [%rd25];
	add.f64 	%fd116, %fd115, %fd114;
	st.global.f64 	[%rd25], %fd116;
	ld.shared.f32 	%f329, [%r6+768];
	cvt.f64.f32 	%fd117, %f329;
	ld.global.f64 	%fd118, [%rd27];
	add.f64 	%fd119, %fd118, %fd117;
	st.global.f64 	[%rd27], %fd119;
	ld.shared.f32 	%f330, [%r5+832];
	cvt.f64.f32 	%fd120, %f330;
	ld.global.f64 	%fd121, [%rd25];
	add.f64 	%fd122, %fd121, %fd120;
	st.global.f64 	[%rd25], %fd122;
	ld.shared.f32 	%f331, [%r6+832];
	cvt.f64.f32 	%fd123, %f331;
	ld.global.f64 	%fd124, [%rd27];
	add.f64 	%fd125, %fd124, %fd123;
	st.global.f64 	[%rd27], %fd125;
	ld.shared.f32 	%f332, [%r5+896];
	cvt.f64.f32 	%fd126, %f332;
	ld.global.f64 	%fd127, [%rd25];
	add.f64 	%fd128, %fd127, %fd126;
	st.global.f64 	[%rd25], %fd128;
	ld.shared.f32 	%f333, [%r6+896];
	cvt.f64.f32 	%fd129, %f333;
	ld.global.f64 	%fd130, [%rd27];
	add.f64 	%fd131, %fd130, %fd129;
	st.global.f64 	[%rd27], %fd131;
	ld.shared.f32 	%f334, [%r5+960];
	cvt.f64.f32 	%fd132, %f334;
	ld.global.f64 	%fd133, [%rd25];
	add.f64 	%fd134, %fd133, %fd132;
	st.global.f64 	[%rd25], %fd134;
	ld.shared.f32 	%f335, [%r6+960];
	cvt.f64.f32 	%fd135, %f335;
	ld.global.f64 	%fd136, [%rd27];
	add.f64 	%fd137, %fd136, %fd135;
	st.global.f64 	[%rd27], %fd137;
$L__BB0_37:
	ret;

}


// ===== COMPILED SASS (sm_100) =====

	.target	sm_100

	.elftype	@"ET_EXEC"


//--------------------- .note.nv.tkinfo           --------------------------
	.section	.note.nv.tkinfo,"",@"SHT_NOTE"
	.sectionflags	@"SHF_NOTE_NV_TKINFO"
	.tkinfo
        /*0018*/ 	.word	0x00000002
        /*0030*/ 	.string	""
        /*0030*/ 	.string	"ptxas"
        /*0030*/ 	.string	"Cuda compilation tools, release 13.0, V13.0.88"
        /*0030*/ 	.string	"Build cuda_13.0.r13.0/compiler.36424714_0"
        /*0030*/ 	.string	"-arch sm_100 -m 64 "



//--------------------- .note.nv.cuinfo           --------------------------
	.section	.note.nv.cuinfo,"",@"SHT_NOTE"
	.sectionflags	@"SHF_NOTE_NV_CUINFO"
        /*0018*/ 	.short	0x0002
        /*001a*/ 	.short	0x0064
        /*001c*/ 	.short	0x0082
	.zero		2


//--------------------- .nv.info                  --------------------------
	.section	.nv.info,"",@"SHT_CUDA_INFO"
	.align	4


	//----- nvinfo : EIATTR_REGCOUNT
	.align		4
        /*0000*/ 	.byte	0x04, 0x2f
        /*0002*/ 	.short	(.L_2 - .L_1)
	.align		4
.L_1:
        /*0004*/ 	.word	index@(_Z10SlipKernelPdS_S_S_S_S_ddd)
        /*0008*/ 	.word	0x00000028


	//----- nvinfo : EIATTR_FRAME_SIZE
	.align		4
.L_2:
        /*000c*/ 	.byte	0x04, 0x11
        /*000e*/ 	.short	(.L_4 - .L_3)
	.align		4
.L_3:
        /*0010*/ 	.word	index@($__internal_1_$__cuda_sm20_sqrt_rn_f32_slowpath)
        /*0014*/ 	.word	0x00000000


	//----- nvinfo : EIATTR_FRAME_SIZE
	.align		4
.L_4:
        /*0018*/ 	.byte	0x04, 0x11
        /*001a*/ 	.short	(.L_6 - .L_5)
	.align		4
.L_5:
        /*001c*/ 	.word	index@($__internal_0_$__cuda_sm20_div_rn_f64_full)
        /*0020*/ 	.word	0x00000000


	//----- nvinfo : EIATTR_FRAME_SIZE
	.align		4
.L_6:
        /*0024*/ 	.byte	0x04, 0x11
        /*0026*/ 	.short	(.L_8 - .L_7)
	.align		4
.L_7:
        /*0028*/ 	.word	index@(_Z10SlipKernelPdS_S_S_S_S_ddd)
        /*002c*/ 	.word	0x00000000


	//----- nvinfo : EIATTR_MIN_STACK_SIZE
	.align		4
.L_8:
        /*0030*/ 	.byte	0x04, 0x12
        /*0032*/ 	.short	(.L_10 - .L_9)
	.align		4
.L_9:
        /*0034*/ 	.word	index@(_Z10SlipKernelPdS_S_S_S_S_ddd)
        /*0038*/ 	.word	0x00000000
.L_10:


//--------------------- .nv.compat                --------------------------
	.section	.nv.compat,"",@"SHT_CUDA_COMPAT_INFO"
	.align	4
        /*0000*/ 	.byte	0x02, 0x09, 0x00, 0x00, 0x02, 0x02, 0x01, 0x00, 0x02, 0x05, 0x05, 0x00, 0x03, 0x07, 0x01, 0x01
        /*0010*/ 	.byte	0x02, 0x03, 0x00, 0x00, 0x02, 0x06, 0x01, 0x00, 0x04, 0x0b, 0x08, 0x00, 0x01, 0x00, 0x00, 0x00
        /*0020*/ 	.byte	0x00, 0x00, 0x00, 0x00


//--------------------- .nv.info._Z10SlipKernelPdS_S_S_S_S_ddd --------------------------
	.section	.nv.info._Z10SlipKernelPdS_S_S_S_S_ddd,"",@"SHT_CUDA_INFO"
	.sectionflags	@""
	.align	4


	//----- nvinfo : EIATTR_CUDA_API_VERSION
	.align		4
        /*0000*/ 	.byte	0x04, 0x37
        /*0002*/ 	.short	(.L_12 - .L_11)
.L_11:
        /*0004*/ 	.word	0x00000082


	//----- nvinfo : EIATTR_KPARAM_INFO
	.align		4
.L_12:
        /*0008*/ 	.byte	0x04, 0x17
        /*000a*/ 	.short	(.L_14 - .L_13)
.L_13:
        /*000c*/ 	.word	0x00000000
        /*0010*/ 	.short	0x0008
        /*0012*/ 	.short	0x0040
        /*0014*/ 	.byte	0x00, 0xf0, 0x21, 0x00


	//----- nvinfo : EIATTR_KPARAM_INFO
	.align		4
.L_14:
        /*0018*/ 	.byte	0x04, 0x17
        /*001a*/ 	.short	(.L_16 - .L_15)
.L_15:
        /*001c*/ 	.word	0x00000000
        /*0020*/ 	.short	0x0007
        /*0022*/ 	.short	0x0038
        /*0024*/ 	.byte	0x00, 0xf0, 0x21, 0x00


	//----- nvinfo : EIATTR_KPARAM_INFO
	.align		4
.L_16:
        /*0028*/ 	.byte	0x04, 0x17
        /*002a*/ 	.short	(.L_18 - .L_17)
.L_17:
        /*002c*/ 	.word	0x00000000
        /*0030*/ 	.short	0x0006
        /*0032*/ 	.short	0x0030
        /*0034*/ 	.byte	0x00, 0xf0, 0x21, 0x00


	//----- nvinfo : EIATTR_KPARAM_INFO
	.align		4
.L_18:
        /*0038*/ 	.byte	0x04, 0x17
        /*003a*/ 	.short	(.L_20 - .L_19)
.L_19:
        /*003c*/ 	.word	0x00000000
        /*0040*/ 	.short	0x0005
        /*0042*/ 	.short	0x0028
        /*0044*/ 	.byte	0x00, 0xf5, 0x21, 0x00


	//----- nvinfo : EIATTR_KPARAM_INFO
	.align		4
.L_20:
        /*0048*/ 	.byte	0x04, 0x17
        /*004a*/ 	.short	(.L_22 - .L_21)
.L_21:
        /*004c*/ 	.word	0x00000000
        /*0050*/ 	.short	0x0004
        /*0052*/ 	.short	0x0020
        /*0054*/ 	.byte	0x00, 0xf5, 0x21, 0x00


	//----- nvinfo : EIATTR_KPARAM_INFO
	.align		4
.L_22:
        /*0058*/ 	.byte	0x04, 0x17
        /*005a*/ 	.short	(.L_24 - .L_23)
.L_23:
        /*005c*/ 	.word	0x00000000
        /*0060*/ 	.short	0x0003
        /*0062*/ 	.short	0x0018
        /*0064*/ 	.byte	0x00, 0xf5, 0x21, 0x00


	//----- nvinfo : EIATTR_KPARAM_INFO
	.align		4
.L_24:
        /*0068*/ 	.byte	0x04, 0x17
        /*006a*/ 	.short	(.L_26 - .L_25)
.L_25:
        /*006c*/ 	.word	0x00000000
        /*0070*/ 	.short	0x0002
        /*0072*/ 	.short	0x0010
        /*0074*/ 	.byte	0x00, 0xf5, 0x21, 0x00


	//----- nvinfo : EIATTR_KPARAM_INFO
	.align		4
.L_26:
        /*0078*/ 	.byte	0x04, 0x17
        /*007a*/ 	.short	(.L_28 - .L_27)
.L_27:
        /*007c*/ 	.word	0x00000000
        /*0080*/ 	.short	0x0001
        /*0082*/ 	.short	0x0008
        /*0084*/ 	.byte	0x00, 0xf5, 0x21, 0x00


	//----- nvinfo : EIATTR_KPARAM_INFO
	.align		4
.L_28:
        /*0088*/ 	.byte	0x04, 0x17
        /*008a*/ 	.short	(.L_30 - .L_29)
.L_29:
        /*008c*/ 	.word	0x00000000
        /*0090*/ 	.short	0x0000
        /*0092*/ 	.short	0x0000
        /*0094*/ 	.byte	0x00, 0xf5, 0x21, 0x00


	//----- nvinfo : EIATTR_SPARSE_MMA_MASK
	.align		4
.L_30:
        /*0098*/ 	.byte	0x03, 0x50
        /*009a*/ 	.short	0x0000


	//----- nvinfo : EIATTR_MAXREG_COUNT
	.align		4
        /*009c*/ 	.byte	0x03, 0x1b
        /*009e*/ 	.short	0x00ff


	//----- nvinfo : EIATTR_NUM_BARRIERS
	.align		4
        /*00a0*/ 	.byte	0x02, 0x4c
        /*00a2*/ 	.byte	0x01
	.zero		1


	//----- nvinfo : EIATTR_MERCURY_ISA_VERSION
	.align		4
        /*00a4*/ 	.byte	0x03, 0x5f
        /*00a6*/ 	.short	0x0101


	//----- nvinfo : EIATTR_VRC_CTA_INIT_COUNT
	.align		4
        /*00a8*/ 	.byte	0x02, 0x4a
	.zero		1
	.zero		1


	//----- nvinfo : EIATTR_EXIT_INSTR_OFFSETS
	.align		4
        /*00ac*/ 	.byte	0x04, 0x1c
        /*00ae*/ 	.short	(.L_32 - .L_31)


	//   ....[0]....
.L_31:
        /*00b0*/ 	.word	0x00002140


	//   ....[1]....
        /*00b4*/ 	.word	0x00002ba0


	//----- nvinfo : EIATTR_CRS_STACK_SIZE
	.align		4
.L_32:
        /*00b8*/ 	.byte	0x04, 0x1e
        /*00ba*/ 	.short	(.L_34 - .L_33)
.L_33:
        /*00bc*/ 	.word	0x00000000


	//----- nvinfo : EIATTR_CBANK_PARAM_SIZE
	.align		4
.L_34:
        /*00c0*/ 	.byte	0x03, 0x19
        /*00c2*/ 	.short	0x0048


	//----- nvinfo : EIATTR_PARAM_CBANK
	.align		4
        /*00c4*/ 	.byte	0x04, 0x0a
        /*00c6*/ 	.short	(.L_36 - .L_35)
	.align		4
.L_35:
        /*00c8*/ 	.word	index@(.nv.constant0._Z10SlipKernelPdS_S_S_S_S_ddd)
        /*00cc*/ 	.short	0x0380
        /*00ce*/ 	.short	0x0048


	//----- nvinfo : EIATTR_SW_WAR
	.align		4
.L_36:
        /*00d0*/ 	.byte	0x04, 0x36
        /*00d2*/ 	.short	(.L_38 - .L_37)
.L_37:
        /*00d4*/ 	.word	0x00000008
.L_38:


//--------------------- .nv.callgraph             --------------------------
	.section	.nv.callgraph,"",@"SHT_CUDA_CALLGRAPH"
	.align	4
	.sectionentsize	8
	.align		4
        /*0000*/ 	.word	0x00000000
	.align		4
        /*0004*/ 	.word	0xffffffff
	.align		4
        /*0008*/ 	.word	0x00000000
	.align		4
        /*000c*/ 	.word	0xfffffffe
	.align		4
        /*0010*/ 	.word	0x00000000
	.align		4
        /*0014*/ 	.word	0xfffffffd
	.align		4
        /*0018*/ 	.word	0x00000000
	.align		4
        /*001c*/ 	.word	0xfffffffc


//--------------------- .nv.constant3             --------------------------
	.section	.nv.constant3,"a",@progbits
	.align	8
.nv.constant3:
	.type		INVERSE_QUARTER_PI,@object
	.size		INVERSE_QUARTER_PI,(.L_0 - INVERSE_QUARTER_PI)
INVERSE_QUARTER_PI:
        /*0000*/ 	.byte	0x83, 0xc8, 0xc9, 0x6d, 0x30, 0x5f, 0xb4, 0x3f
.L_0:


//--------------------- .text._Z10SlipKernelPdS_S_S_S_S_ddd --------------------------
	.section	.text._Z10SlipKernelPdS_S_S_S_S_ddd,"ax",@progbits
	.align	128
        .global         _Z10SlipKernelPdS_S_S_S_S_ddd
        .type           _Z10SlipKernelPdS_S_S_S_S_ddd,@function
        .size           _Z10SlipKernelPdS_S_S_S_S_ddd,(.L_x_35 - _Z10SlipKernelPdS_S_S_S_S_ddd)
        .other          _Z10SlipKernelPdS_S_S_S_S_ddd,@"STO_CUDA_ENTRY STV_DEFAULT"
_Z10SlipKernelPdS_S_S_S_S_ddd:
.text._Z10SlipKernelPdS_S_S_S_S_ddd:
[----:B------:R-:W-:Y:S01]  /*0000*/  LDC R1, c[0x0][0x37c] ;  /* 0x0000df00ff017b82 */ /* 0x000fe20000000800 */
[----:B------:R-:W0:Y:S07]  /*0010*/  S2R R4, SR_TID.X ;  /* 0x0000000000047919 */ /* 0x000e2e0000002100 */
[----:B------:R-:W1:Y:S01]  /*0020*/  LDC.64 R12, c[0x0][0x380] ;  /* 0x0000e000ff0c7b82 */ /* 0x000e620000000a00 */
[----:B------:R-:W2:Y:S01]  /*0030*/  LDCU.64 UR8, c[0x0][0x358] ;  /* 0x00006b00ff0877ac */ /* 0x000ea20008000a00 */
[----:B------:R-:W0:Y:S06]  /*0040*/  S2R R5, SR_CTAID.X ;  /* 0x0000000000057919 */ /* 0x000e2c0000002500 */
[----:B------:R-:W3:Y:S01]  /*0050*/  LDC.64 R16, c[0x0][0x388] ;  /* 0x0000e200ff107b82 */ /* 0x000ee20000000a00 */
[----:B0-----:R-:W-:-:S04]  /*0060*/  LEA R5, R5, R4, 0x8 ;  /* 0x0000000405057211 */ /* 0x001fc800078e40ff */
[----:B------:R-:W-:Y:S02]  /*0070*/  I2FP.F32.S32 R0, R5 ;  /* 0x0000000500007245 */ /* 0x000fe40000201400 */
[----:B------:R-:W-:-:S03]  /*0080*/  SHF.R.S32.HI R2, RZ, 0x1f, R5 ;  /* 0x0000001fff027819 */ /* 0x000fc60000011405 */
[----:B------:R-:W-:Y:S01]  /*0090*/  FMUL R0, R0, 0.00390625 ;  /* 0x3b80000000007820 */ /* 0x000fe20000400000 */
[----:B------:R-:W-:-:S03]  /*00a0*/  LEA.HI R2, R2, R5, RZ, 0x8 ;  /* 0x0000000502027211 */ /* 0x000fc600078f40ff */
[----:B------:R-:W1:Y:S01]  /*00b0*/  F2I.FLOOR.NTZ R15, R0 ;  /* 0x00000000000f7305 */ /* 0x000e620000207100 */
[----:B------:R-:W-:-:S04]  /*00c0*/  LOP3.LUT R2, R2, 0xffffff00, RZ, 0xc0, !PT ;  /* 0xffffff0002027812 */ /* 0x000fc800078ec0ff */
[----:B------:R-:W-:Y:S01]  /*00d0*/  IADD3 R6, PT, PT, R5, -R2, RZ ;  /* 0x8000000205067210 */ /* 0x000fe20007ffe0ff */
[----:B-1----:R-:W-:-:S04]  /*00e0*/  IMAD.WIDE R2, R15, 0x8, R12 ;  /* 0x000000080f027825 */ /* 0x002fc800078e020c */
[----:B------:R-:W-:Y:S02]  /*00f0*/  IMAD.WIDE R12, R6, 0x8, R12 ;  /* 0x00000008060c7825 */ /* 0x000fe400078e020c */
[----:B--2---:R-:W2:Y:S04]  /*0100*/  LDG.E.64 R2, desc[UR8][R2.64] ;  /* 0x0000000802027981 */ /* 0x004ea8000c1e1b00 */
[----:B------:R-:W2:Y:S01]  /*0110*/  LDG.E.64 R10, desc[UR8][R12.64] ;  /* 0x000000080c0a7981 */ /* 0x000ea2000c1e1b00 */
[----:B---3--:R-:W-:-:S04]  /*0120*/  IMAD.WIDE R14, R15, 0x8, R16 ;  /* 0x000000080f0e7825 */ /* 0x008fc800078e0210 */
[----:B------:R-:W-:Y:S01]  /*0130*/  IMAD.WIDE R16, R6, 0x8, R16 ;  /* 0x0000000806107825 */ /* 0x000fe200078e0210 */
[----:B------:R-:W3:Y:S05]  /*0140*/  LDG.E.64 R8, desc[UR8][R14.64] ;  /* 0x000000080e087981 */ /* 0x000eea000c1e1b00 */
[----:B------:R-:W3:Y:S01]  /*0150*/  LDG.E.64 R16, desc[UR8][R16.64] ;  /* 0x0000000810107981 */ /* 0x000ee2000c1e1b00 */
[----:B------:R-:W-:Y:S01]  /*0160*/  BSSY.RECONVERGENT B0, `(.L_x_0) ;  /* 0x0000084000007945 */ /* 0x000fe20003800200 */
[----:B--2---:R-:W-:-:S06]  /*0170*/  DADD R10, R2, -R10 ;  /* 0x00000000020a7229 */ /* 0x004fcc000000080a */
[----:B------:R-:W0:Y:S01]  /*0180*/  F2F.F32.F64 R7, R10 ;  /* 0x0000000a00077310 */ /* 0x000e220000301000 */
[----:B---3--:R-:W-:-:S07]  /*0190*/  DADD R8, R8, -R16 ;  /* 0x0000000008087229 */ /* 0x008fce0000000810 */
[----:B------:R-:W1:Y:S01]  /*01a0*/  F2F.F32.F64 R32, R8 ;  /* 0x0000000800207310 */ /* 0x000e620000301000 */
[C---:B0-----:R-:W-:Y:S01]  /*01b0*/  FMUL R0, |R7|.reuse, 16777216 ;  /* 0x4b80000007007820 */ /* 0x041fe20000400200 */
[C---:B------:R-:W-:Y:S02]  /*01c0*/  FSETP.GEU.AND P0, PT, |R7|.reuse, 1.175494350822287508e-38, PT ;  /* 0x008000000700780b */ /* 0x040fe40003f0e200 */
[----:B------:R-:W-:Y:S02]  /*01d0*/  FSETP.NEU.AND P4, PT, R7, 1, PT ;  /* 0x3f8000000700780b */ /* 0x000fe40003f8d000 */
[----:B------:R-:W-:Y:S02]  /*01e0*/  FSEL R0, R0, |R7|, !P0 ;  /* 0x4000000700007208 */ /* 0x000fe40004000000 */
[----:B------:R-:W-:Y:S02]  /*01f0*/  FSEL R13, RZ, -24, P0 ;  /* 0xc1c00000ff0d7808 */ /* 0x000fe40000000000 */
[----:B------:R-:W-:Y:S01]  /*0200*/  IADD3 R2, PT, PT, R0, -0x3f3504f3, RZ ;  /* 0xc0cafb0d00027810 */ /* 0x000fe20007ffe0ff */
[C---:B-1----:R-:W-:Y:S01]  /*0210*/  FMUL R3, |R32|.reuse, 16777216 ;  /* 0x4b80000020037820 */ /* 0x042fe20000400200 */
[----:B------:R-:W-:-:S02]  /*0220*/  FSETP.GEU.AND P1, PT, |R32|, 1.175494350822287508e-38, PT ;  /* 0x008000002000780b */ /* 0x000fc40003f2e200 */
[----:B------:R-:W-:Y:S02]  /*0230*/  LOP3.LUT R19, R2, 0xff800000, RZ, 0xc0, !PT ;  /* 0xff80000002137812 */ /* 0x000fe400078ec0ff */
[----:B------:R-:W-:Y:S02]  /*0240*/  FSEL R3, R3, |R32|, !P1 ;  /* 0x4000002003037208 */ /* 0x000fe40004800000 */
[-C--:B------:R-:W-:Y:S02]  /*0250*/  IADD3 R0, PT, PT, R0, -R19.reuse, RZ ;  /* 0x8000001300007210 */ /* 0x080fe40007ffe0ff */
[----:B------:R-:W-:Y:S02]  /*0260*/  IADD3 R2, PT, PT, R3, -0x3f3504f3, RZ ;  /* 0xc0cafb0d03027810 */ /* 0x000fe40007ffe0ff */
[----:B------:R-:W-:Y:S01]  /*0270*/  I2FP.F32.S32 R14, R19 ;  /* 0x00000013000e7245 */ /* 0x000fe20000201400 */
[----:B------:R-:W-:Y:S01]  /*0280*/  FADD R12, R0, 1 ;  /* 0x3f800000000c7421 */ /* 0x000fe20000000000 */
[----:B------:R-:W-:Y:S01]  /*0290*/  LOP3.LUT R22, R2, 0xff800000, RZ, 0xc0, !PT ;  /* 0xff80000002167812 */ /* 0x000fe200078ec0ff */
[----:B------:R-:W-:-:S02]  /*02a0*/  FADD R17, R0, -1 ;  /* 0xbf80000000117421 */ /* 0x000fc40000000000 */
[----:B------:R-:W0:Y:S01]  /*02b0*/  MUFU.RCP R16, R12 ;  /* 0x0000000c00107308 */ /* 0x000e220000001000 */
[----:B------:R-:W-:Y:S01]  /*02c0*/  I2FP.F32.S32 R21, R22 ;  /* 0x0000001600157245 */ /* 0x000fe20000201400 */
[----:B------:R-:W-:Y:S02]  /*02d0*/  IMAD.IADD R15, R3, 0x1, -R22 ;  /* 0x00000001030f7824 */ /* 0x000fe400078e0a16 */
[----:B------:R-:W-:Y:S02]  /*02e0*/  FADD R3, R17, R17 ;  /* 0x0000001111037221 */ /* 0x000fe40000000000 */
[----:B------:R-:W-:-:S06]  /*02f0*/  FADD R2, R15, 1 ;  /* 0x3f8000000f027421 */ /* 0x000fcc0000000000 */
[----:B------:R-:W1:Y:S01]  /*0300*/  MUFU.RCP R2, R2 ;  /* 0x0000000200027308 */ /* 0x000e620000001000 */
[----:B0-----:R-:W-:Y:S01]  /*0310*/  FMUL R0, R16, R3 ;  /* 0x0000000310007220 */ /* 0x001fe20000400000 */
[----:B------:R-:W-:-:S03]  /*0320*/  MOV R3, 0x3a2c32e4 ;  /* 0x3a2c32e400037802 */ /* 0x000fc60000000f00 */
[----:B------:R-:W-:Y:S01]  /*0330*/  FMUL R18, R0, R0 ;  /* 0x0000000000127220 */ /* 0x000fe20000400000 */
[----:B------:R-:W-:-:S03]  /*0340*/  FADD R12, R17, -R0 ;  /* 0x80000000110c7221 */ /* 0x000fc60000000000 */
[----:B------:R-:W-:Y:S01]  /*0350*/  FFMA R19, R18, R3, 0.0032181653659790754318 ;  /* 0x3b52e7db12137423 */ /* 0x000fe20000000003 */
[----:B------:R-:W-:Y:S01]  /*0360*/  FADD R20, R12, R12 ;  /* 0x0000000c0c147221 */ /* 0x000fe20000000000 */
[----:B------:R-:W-:Y:S01]  /*0370*/  FADD R12, R15, -1 ;  /* 0xbf8000000f0c7421 */ /* 0x000fe20000000000 */
[----:B------:R-:W-:Y:S01]  /*0380*/  FFMA R15, R14, 1.1920928955078125e-07, R13 ;  /* 0x340000000e0f7823 */ /* 0x000fe2000000000d */
[----:B------:R-:W-:Y:S01]  /*0390*/  FFMA R19, R18, R19, 0.018033718690276145935 ;  /* 0x3c93bb7312137423 */ /* 0x000fe20000000013 */
[----:B------:R-:W-:Y:S01]  /*03a0*/  FFMA R17, R17, -R0, R20 ;  /* 0x8000000011117223 */ /* 0x000fe20000000014 */
[----:B------:R-:W-:Y:S01]  /*03b0*/  FADD R13, R12, R12 ;  /* 0x0000000c0c0d7221 */ /* 0x000fe20000000000 */
[----:B------:R-:W-:Y:S01]  /*03c0*/  FSEL R20, RZ, -24, P1 ;  /* 0xc1c00000ff147808 */ /* 0x000fe20000800000 */
[----:B------:R-:W-:Y:S01]  /*03d0*/  FFMA R19, R18, R19, 0.12022458761930465698 ;  /* 0x3df6384f12137423 */ /* 0x000fe20000000013 */
[----:B------:R-:W-:Y:S01]  /*03e0*/  FMUL R16, R16, R17 ;  /* 0x0000001110107220 */ /* 0x000fe20000400000 */
[----:B-1----:R-:W-:Y:S01]  /*03f0*/  FMUL R13, R2, R13 ;  /* 0x0000000d020d7220 */ /* 0x002fe20000400000 */
[----:B------:R-:W-:Y:S01]  /*0400*/  FFMA R14, R0, 1.4426950216293334961, R15 ;  /* 0x3fb8aa3b000e7823 */ /* 0x000fe2000000000f */
[----:B------:R-:W-:Y:S01]  /*0410*/  FMUL R17, R18, R19 ;  /* 0x0000001312117220 */ /* 0x000fe20000400000 */
[----:B------:R-:W-:Y:S01]  /*0420*/  FFMA R20, R21, 1.1920928955078125e-07, R20 ;  /* 0x3400000015147823 */ /* 0x000fe20000000014 */
[----:B------:R-:W-:Y:S01]  /*0430*/  FADD R22, R12, -R13 ;  /* 0x8000000d0c167221 */ /* 0x000fe20000000000 */
[----:B------:R-:W-:Y:S01]  /*0440*/  FMUL R18, R13, R13 ;  /* 0x0000000d0d127220 */ /* 0x000fe20000400000 */
[----:B------:R-:W-:Y:S01]  /*0450*/  FADD R19, R15, -R14 ;  /* 0x8000000e0f137221 */ /* 0x000fe20000000000 */
[C---:B------:R-:W-:Y:S01]  /*0460*/  FFMA R15, R13.reuse, 1.4426950216293334961, R20 ;  /* 0x3fb8aa3b0d0f7823 */ /* 0x040fe20000000014 */
[----:B------:R-:W-:Y:S01]  /*0470*/  FADD R21, R22, R22 ;  /* 0x0000001616157221 */ /* 0x000fe20000000000 */
[----:B------:R-:W-:Y:S01]  /*0480*/  FFMA R3, R18, R3, 0.0032181653659790754318 ;  /* 0x3b52e7db12037423 */ /* 0x000fe20000000003 */
[----:B------:R-:W-:Y:S01]  /*0490*/  FFMA R19, R0, 1.4426950216293334961, R19 ;  /* 0x3fb8aa3b00137823 */ /* 0x000fe20000000013 */
[----:B------:R-:W-:Y:S01]  /*04a0*/  FADD R20, R20, -R15 ;  /* 0x8000000f14147221 */ /* 0x000fe20000000000 */
[----:B------:R-:W-:Y:S01]  /*04b0*/  FFMA R21, R12, -R13, R21 ;  /* 0x8000000d0c157223 */ /* 0x000fe20000000015 */
[----:B------:R-:W-:Y:S01]  /*04c0*/  FFMA R3, R18, R3, 0.018033718690276145935 ;  /* 0x3c93bb7312037423 */ /* 0x000fe20000000003 */
[----:B------:R-:W-:Y:S01]  /*04d0*/  FFMA R19, R16, 1.4426950216293334961, R19 ;  /* 0x3fb8aa3b10137823 */ /* 0x000fe20000000013 */
[----:B------:R-:W-:Y:S01]  /*04e0*/  FFMA R20, R13, 1.4426950216293334961, R20 ;  /* 0x3fb8aa3b0d147823 */ /* 0x000fe20000000014 */
[----:B------:R-:W-:Y:S01]  /*04f0*/  FMUL R21, R2, R21 ;  /* 0x0000001502157220 */ /* 0x000fe20000400000 */
[----:B------:R-:W-:Y:S01]  /*0500*/  FFMA R3, R18, R3, 0.12022458761930465698 ;  /* 0x3df6384f12037423 */ /* 0x000fe20000000003 */
[----:B------:R-:W-:Y:S01]  /*0510*/  FFMA R19, R0, 1.9251366722983220825e-08, R19 ;  /* 0x32a55e3400137823 */ /* 0x000fe20000000013 */
[----:B------:R-:W-:Y:S01]  /*0520*/  FMUL R2, R17, 3 ;  /* 0x4040000011027820 */ /* 0x000fe20000400000 */
[----:B------:R-:W-:Y:S01]  /*0530*/  FFMA R20, R21, 1.4426950216293334961, R20 ;  /* 0x3fb8aa3b15147823 */ /* 0x000fe20000000014 */
[----:B------:R-:W-:Y:S01]  /*0540*/  FMUL R18, R18, R3 ;  /* 0x0000000312127220 */ /* 0x000fe20000400000 */
[----:B------:R-:W-:Y:S01]  /*0550*/  FSETP.NEU.AND P1, PT, R32, 1, PT ;  /* 0x3f8000002000780b */ /* 0x000fe20003f2d000 */
[----:B------:R-:W-:Y:S01]  /*0560*/  FFMA R19, R16, R2, R19 ;  /* 0x0000000210137223 */ /* 0x000fe20000000013 */
[----:B------:R-:W-:Y:S01]  /*0570*/  FFMA R20, R13, 1.9251366722983220825e-08, R20 ;  /* 0x32a55e340d147823 */ /* 0x000fe20000000014 */
[----:B------:R-:W-:Y:S01]  /*0580*/  FMUL R2, R18, 3 ;  /* 0x4040000012027820 */ /* 0x000fe20000400000 */
[----:B------:R-:W-:-:S02]  /*0590*/  HFMA2 R16, -RZ, RZ, 0.64013671875, -15.109375 ;  /* 0x391fcb8eff107431 */ /* 0x000fc400000001ff */
[----:B------:R-:W-:Y:S01]  /*05a0*/  FFMA R19, R0, R17, R19 ;  /* 0x0000001100137223 */ /* 0x000fe20000000013 */
[----:B------:R-:W-:-:S03]  /*05b0*/  FFMA R2, R21, R2, R20 ;  /* 0x0000000215027223 */ /* 0x000fc60000000014 */
[----:B------:R-:W-:Y:S01]  /*05c0*/  FADD R17, R14, R19 ;  /* 0x000000130e117221 */ /* 0x000fe20000000000 */
[----:B------:R-:W-:-:S03]  /*05d0*/  FFMA R18, R13, R18, R2 ;  /* 0x000000120d127223 */ /* 0x000fc60000000002 */
[----:B------:R-:W-:Y:S01]  /*05e0*/  FMUL R0, R17, 2 ;  /* 0x4000000011007820 */ /* 0x000fe20000400000 */
[----:B------:R-:W-:Y:S01]  /*05f0*/  FADD R14, -R14, R17 ;  /* 0x000000110e0e7221 */ /* 0x000fe20000000100 */
[----:B------:R-:W-:Y:S02]  /*0600*/  FADD R21, R15, R18 ;  /* 0x000000120f157221 */ /* 0x000fe40000000000 */
[----:B------:R-:W0:Y:S01]  /*0610*/  FRND R13, R0 ;  /* 0x00000000000d7307 */ /* 0x000e220000201000 */
[----:B------:R-:W-:Y:S01]  /*0620*/  FADD R14, R19, -R14 ;  /* 0x8000000e130e7221 */ /* 0x000fe20000000000 */
[----:B------:R-:W-:Y:S01]  /*0630*/  FMUL R2, R21, 2 ;  /* 0x4000000015027820 */ /* 0x000fe20000400000 */
[----:B------:R-:W-:Y:S01]  /*0640*/  FFMA R17, R17, 2, -R0 ;  /* 0x4000000011117823 */ /* 0x000fe20000000800 */
[----:B------:R-:W-:Y:S01]  /*0650*/  FADD R19, -R15, R21 ;  /* 0x000000150f137221 */ /* 0x000fe20000000100 */
[----:B------:R-:W-:Y:S01]  /*0660*/  FSETP.GEU.AND P3, PT, R0, RZ, PT ;  /* 0x000000ff0000720b */ /* 0x000fe20003f6e000 */
[----:B------:R-:W-:Y:S01]  /*0670*/  FFMA R12, R21, 2, -R2 ;  /* 0x40000000150c7823 */ /* 0x000fe20000000802 */
[----:B------:R-:W-:Y:S01]  /*0680*/  FFMA R14, R14, 2, R17 ;  /* 0x400000000e0e7823 */ /* 0x000fe20000000011 */
[----:B------:R-:W1:Y:S01]  /*0690*/  FRND R3, R2 ;  /* 0x0000000200037307 */ /* 0x000e620000201000 */
[----:B------:R-:W-:Y:S01]  /*06a0*/  FADD R19, R18, -R19 ;  /* 0x8000001312137221 */ /* 0x000fe20000000000 */
[----:B------:R-:W-:-:S02]  /*06b0*/  FSETP.GT.AND P2, PT, |R2|, 152, PT ;  /* 0x431800000200780b */ /* 0x000fc40003f44200 */
[----:B------:R-:W-:Y:S01]  /*06c0*/  FSETP.GEU.AND P5, PT, R2, RZ, PT ;  /* 0x000000ff0200720b */ /* 0x000fe20003fae000 */
[----:B------:R-:W-:Y:S01]  /*06d0*/  FFMA R12, R19, 2, R12 ;  /* 0x40000000130c7823 */ /* 0x000fe2000000000c */
[----:B0-----:R-:W-:Y:S01]  /*06e0*/  FADD R15, R0, -R13 ;  /* 0x8000000d000f7221 */ /* 0x001fe20000000000 */
[----:B------:R-:W-:Y:S01]  /*06f0*/  FSETP.GT.AND P0, PT, R13, RZ, PT ;  /* 0x000000ff0d00720b */ /* 0x000fe20003f04000 */
[----:B------:R-:W0:Y:S02]  /*0700*/  F2I.NTZ R19, R2 ;  /* 0x0000000200137305 */ /* 0x000e240000203100 */
[----:B------:R-:W-:Y:S01]  /*0710*/  FADD R14, R14, R15 ;  /* 0x0000000f0e0e7221 */ /* 0x000fe20000000000 */
[----:B------:R-:W-:Y:S01]  /*0720*/  SEL R13, RZ, 0x83000000, P0 ;  /* 0x83000000ff0d7807 */ /* 0x000fe20000000000 */
[----:B-1----:R-:W-:Y:S02]  /*0730*/  FADD R17, R2, -R3 ;  /* 0x8000000302117221 */ /* 0x002fe40000000000 */
[----:B------:R-:W-:Y:S01]  /*0740*/  FFMA R15, R14, R16, 0.0013391353422775864601 ;  /* 0x3aaf85ed0e0f7423 */ /* 0x000fe20000000010 */
[----:B------:R-:W-:Y:S01]  /*0750*/  FSETP.GT.AND P0, PT, R3, RZ, PT ;  /* 0x000000ff0300720b */ /* 0x000fe20003f04000 */
[----:B------:R-:W-:-:S02]  /*0760*/  FADD R17, R12, R17 ;  /* 0x000000110c117221 */ /* 0x000fc40000000000 */
[C---:B------:R-:W-:Y:S01]  /*0770*/  FFMA R15, R14.reuse, R15, 0.0096188392490148544312 ;  /* 0x3c1d98560e0f7423 */ /* 0x040fe2000000000f */
[----:B------:R-:W1:Y:S01]  /*0780*/  F2I.NTZ R12, R0 ;  /* 0x00000000000c7305 */ /* 0x000e620000203100 */
[C---:B------:R-:W-:Y:S02]  /*0790*/  FFMA R16, R17.reuse, R16, 0.0013391353422775864601 ;  /* 0x3aaf85ed11107423 */ /* 0x040fe40000000010 */
[C---:B------:R-:W-:Y:S02]  /*07a0*/  FFMA R15, R14.reuse, R15, 0.055503588169813156128 ;  /* 0x3d6357bb0e0f7423 */ /* 0x040fe4000000000f */
[C---:B------:R-:W-:Y:S02]  /*07b0*/  FFMA R16, R17.reuse, R16, 0.0096188392490148544312 ;  /* 0x3c1d985611107423 */ /* 0x040fe40000000010 */
[----:B------:R-:W-:Y:S02]  /*07c0*/  FFMA R15, R14, R15, 0.24022644758224487305 ;  /* 0x3e75fdec0e0f7423 */ /* 0x000fe4000000000f */
[----:B------:R-:W-:-:S02]  /*07d0*/  FFMA R16, R17, R16, 0.055503588169813156128 ;  /* 0x3d6357bb11107423 */ /* 0x000fc40000000010 */
[C---:B------:R-:W-:Y:S02]  /*07e0*/  FFMA R15, R14.reuse, R15, 0.69314718246459960938 ;  /* 0x3f3172180e0f7423 */ /* 0x040fe4000000000f */
[C---:B------:R-:W-:Y:S02]  /*07f0*/  FFMA R18, R17.reuse, R16, 0.24022644758224487305 ;  /* 0x3e75fdec11127423 */ /* 0x040fe40000000010 */
[----:B------:R-:W-:Y:S01]  /*0800*/  FFMA R15, R14, R15, 1 ;  /* 0x3f8000000e0f7423 */ /* 0x000fe2000000000f */
[----:B------:R-:W-:Y:S01]  /*0810*/  SEL R14, RZ, 0x83000000, P0 ;  /* 0x83000000ff0e7807 */ /* 0x000fe20000000000 */
[C---:B------:R-:W-:Y:S01]  /*0820*/  FFMA R18, R17.reuse, R18, 0.69314718246459960938 ;  /* 0x3f31721811127423 */ /* 0x040fe20000000012 */
[----:B------:R-:W-:Y:S02]  /*0830*/  FSETP.GT.AND P0, PT, |R0|, 152, PT ;  /* 0x431800000000780b */ /* 0x000fe40003f04200 */
[----:B------:R-:W-:Y:S01]  /*0840*/  IADD3 R3, PT, PT, R14, 0x7f000000, RZ ;  /* 0x7f0000000e037810 */ /* 0x000fe20007ffe0ff */
[----:B------:R-:W-:Y:S01]  /*0850*/  FFMA R18, R17, R18, 1 ;  /* 0x3f80000011127423 */ /* 0x000fe20000000012 */
[----:B------:R-:W-:Y:S01]  /*0860*/  IADD3 R16, PT, PT, R13, 0x7f000000, RZ ;  /* 0x7f0000000d107810 */ /* 0x000fe20007ffe0ff */
[----:B0-----:R-:W-:Y:S01]  /*0870*/  IMAD R14, R19, 0x800000, -R14 ;  /* 0x00800000130e7824 */ /* 0x001fe200078e0a0e */
[----:B-1----:R-:W-:Y:S01]  /*0880*/  LEA R12, R12, -R13, 0x17 ;  /* 0x8000000d0c0c7211 */ /* 0x002fe200078eb8ff */
[----:B------:R-:W-:Y:S01]  /*0890*/  FMUL R3, R18, R3 ;  /* 0x0000000312037220 */ /* 0x000fe20000400000 */
[----:B------:R-:W-:Y:S01]  /*08a0*/  MOV R0, 0x3f800000 ;  /* 0x3f80000000007802 */ /* 0x000fe20000000f00 */
[----:B------:R-:W-:-:S02]  /*08b0*/  FMUL R15, R15, R16 ;  /* 0x000000100f0f7220 */ /* 0x000fc40000400000 */
[----:B------:R-:W-:Y:S01]  /*08c0*/  FMUL R34, R3, R14 ;  /* 0x0000000e03227220 */ /* 0x000fe20000400000 */
[----:B------:R-:W-:Y:S02]  /*08d0*/  HFMA2 R3, -RZ, RZ, 1.875, 0 ;  /* 0x3f800000ff037431 */ /* 0x000fe400000001ff */
[----:B------:R-:W-:Y:S01]  /*08e0*/  FMUL R33, R15, R12 ;  /* 0x0000000c0f217220 */ /* 0x000fe20000400000 */
[----:B------:R-:W-:Y:S02]  /*08f0*/  @P2 FSEL R34, RZ, +INF , !P5 ;  /* 0x7f800000ff222808 */ /* 0x000fe40006800000 */
[----:B------:R-:W-:Y:S01]  /*0900*/  @P0 FSEL R33, RZ, +INF , !P3 ;  /* 0x7f800000ff210808 */ /* 0x000fe20005800000 */
[----:B------:R-:W-:Y:S06]  /*0910*/  @!P4 BRA `(.L_x_1) ;  /* 0x000000000020c947 */ /* 0x000fec0003800000 */
[----:B------:R-:W-:-:S13]  /*0920*/  FSETP.NAN.AND P0, PT, |R7|, |R7|, PT ;  /* 0x400000070700720b */ /* 0x000fda0003f08200 */
[----:B------:R-:W-:Y:S01]  /*0930*/  @P0 FADD R0, R7, 2 ;  /* 0x4000000007000421 */ /* 0x000fe20000000000 */
[----:B------:R-:W-:Y:S06]  /*0940*/  @P0 BRA `(.L_x_1) ;  /* 0x0000000000140947 */ /* 0x000fec0003800000 */
[C---:B------:R-:W-:Y:S02]  /*0950*/  FSETP.NEU.AND P0, PT, |R7|.reuse, +INF , PT ;  /* 0x7f8000000700780b */ /* 0x040fe40003f0d200 */
[----:B------:R-:W-:Y:S02]  /*0960*/  MOV R0, R33 ;  /* 0x0000002100007202 */ /* 0x000fe40000000f00 */
[----:B------:R-:W-:-:S13]  /*0970*/  FSETP.NEU.AND P0, PT, R7, RZ, P0 ;  /* 0x000000ff0700720b */ /* 0x000fda000070d000 */
[----:B------:R-:W-:-:S05]  /*0980*/  @!P0 FADD R2, R7, R7 ;  /* 0x0000000707028221 */ /* 0x000fca0000000000 */
[----:B------:R-:W-:-:S07]  /*0990*/  @!P0 LOP3.LUT R0, R2, 0x7fffffff, RZ, 0xc0, !PT ;  /* 0x7fffffff02008812 */ /* 0x000fce00078ec0ff */
.L_x_1:
[----:B------:R-:W-:Y:S05]  /*09a0*/  BSYNC.RECONVERGENT B0 ;  /* 0x0000000000007941 */ /* 0x000fea0003800200 */
.L_x_0:
[----:B------:R-:W-:Y:S04]  /*09b0*/  BSSY.RECONVERGENT B0, `(.L_x_2) ;  /* 0x000000a000007945 */ /* 0x000fe80003800200 */
[----:B------:R-:W-:Y:S05]  /*09c0*/  @!P1 BRA `(.L_x_3) ;  /* 0x0000000000209947 */ /* 0x000fea0003800000 */
        /* <DEDUP_REMOVED lines=8> */
.L_x_3:
[----:B------:R-:W-:Y:S05]  /*0a50*/  BSYNC.RECONVERGENT B0 ;  /* 0x0000000000007941 */ /* 0x000fea0003800200 */
.L_x_2:
[----:B------:R-:W-:Y:S01]  /*0a60*/  FADD R3, R3, R0 ;  /* 0x0000000003037221 */ /* 0x000fe20000000000 */
[----:B------:R-:W-:Y:S03]  /*0a70*/  BSSY.RECONVERGENT B0, `(.L_x_4) ;  /* 0x000000d000007945 */ /* 0x000fe60003800200 */
[----:B------:R0:W1:Y:S01]  /*0a80*/  MUFU.RSQ R2, R3 ;  /* 0x0000000300027308 */ /* 0x0000620000001400 */
[----:B------:R-:W-:-:S04]  /*0a90*/  IADD3 R0, PT, PT, R3, -0xd000000, RZ ;  /* 0xf300000003007810 */ /* 0x000fc80007ffe0ff */
[----:B------:R-:W-:-:S13]  /*0aa0*/  ISETP.GT.U32.AND P0, PT, R0, 0x727fffff, PT ;  /* 0x727fffff0000780c */ /* 0x000fda0003f04070 */
[----:B01----:R-:W-:Y:S05]  /*0ab0*/  @!P0 BRA `(.L_x_5) ;  /* 0x0000000000108947 */ /* 0x003fea0003800000 */
[----:B------:R-:W-:Y:S01]  /*0ac0*/  IMAD.MOV.U32 R0, RZ, RZ, R3 ;  /* 0x000000ffff007224 */ /* 0x000fe200078e0003 */
[----:B------:R-:W-:-:S07]  /*0ad0*/  MOV R15, 0xaf0 ;  /* 0x00000af0000f7802 */ /* 0x000fce0000000f00 */
[----:B------:R-:W-:Y:S05]  /*0ae0*/  CALL.REL.NOINC `($__internal_1_$__cuda_sm20_sqrt_rn_f32_slowpath) ;  /* 0x0000002400b87944 */ /* 0x000fea0003c00000 */
[----:B------:R-:W-:Y:S05]  /*0af0*/  BRA `(.L_x_6) ;  /* 0x0000000000107947 */ /* 0x000fea0003800000 */
.L_x_5:
[----:B------:R-:W-:Y:S01]  /*0b00*/  FMUL.FTZ R0, R3, R2 ;  /* 0x0000000203007220 */ /* 0x000fe20000410000 */
[----:B------:R-:W-:-:S03]  /*0b10*/  FMUL.FTZ R2, R2, 0.5 ;  /* 0x3f00000002027820 */ /* 0x000fc60000410000 */
[----:B------:R-:W-:-:S04]  /*0b20*/  FFMA R3, -R0, R0, R3 ;  /* 0x0000000000037223 */ /* 0x000fc80000000103 */
[----:B------:R-:W-:-:S07]  /*0b30*/  FFMA R0, R3, R2, R0 ;  /* 0x0000000203007223 */ /* 0x000fce0000000000 */
.L_x_6:
[----:B------:R-:W-:Y:S05]  /*0b40*/  BSYNC.RECONVERGENT B0 ;  /* 0x0000000000007941 */ /* 0x000fea0003800200 */
.L_x_4:
[----:B------:R-:W-:Y:S01]  /*0b50*/  FSETP.NEU.AND P0, PT, R0, 1, PT ;  /* 0x3f8000000000780b */ /* 0x000fe20003f0d000 */
[----:B------:R-:W-:Y:S01]  /*0b60*/  BSSY.RECONVERGENT B0, `(.L_x_7) ;  /* 0x0000044000007945 */ /* 0x000fe20003800200 */
[----:B------:R-:W-:-:S11]  /*0b70*/  HFMA2 R12, -RZ, RZ, 1.875, 0 ;  /* 0x3f800000ff0c7431 */ /* 0x000fd600000001ff */
[----:B------:R-:W-:Y:S05]  /*0b80*/  @!P0 BRA `(.L_x_8) ;  /* 0x0000000400048947 */ /* 0x000fea0003800000 */
[----:B------:R-:W-:-:S13]  /*0b90*/  FSETP.NAN.AND P0, PT, |R0|, |R0|, PT ;  /* 0x400000000000720b */ /* 0x000fda0003f08200 */
[----:B------:R-:W-:Y:S01]  /*0ba0*/  @P0 FADD R12, R0, 2 ;  /* 0x40000000000c0421 */ /* 0x000fe20000000000 */
[----:B------:R-:W-:Y:S06]  /*0bb0*/  @P0 BRA `(.L_x_8) ;  /* 0x0000000000f80947 */ /* 0x000fec0003800000 */
[C---:B------:R-:W-:Y:S01]  /*0bc0*/  FMUL R3, |R0|.reuse, 16777216 ;  /* 0x4b80000000037820 */ /* 0x040fe20000400200 */
[----:B------:R-:W-:Y:S02]  /*0bd0*/  FSETP.GEU.AND P0, PT, |R0|, 1.175494350822287508e-38, PT ;  /* 0x008000000000780b */ /* 0x000fe40003f0e200 */
[----:B------:R-:W-:Y:S02]  /*0be0*/  MOV R16, 0x3a2c32e4 ;  /* 0x3a2c32e400107802 */ /* 0x000fe40000000f00 */
[----:B------:R-:W-:-:S04]  /*0bf0*/  FSEL R3, R3, |R0|, !P0 ;  /* 0x4000000003037208 */ /* 0x000fc80004000000 */
[----:B------:R-:W-:-:S04]  /*0c00*/  IADD3 R2, PT, PT, R3, -0x3f3504f3, RZ ;  /* 0xc0cafb0d03027810 */ /* 0x000fc80007ffe0ff */
[----:B------:R-:W-:-:S04]  /*0c10*/  LOP3.LUT R2, R2, 0xff800000, RZ, 0xc0, !PT ;  /* 0xff80000002027812 */ /* 0x000fc800078ec0ff */
[-C--:B------:R-:W-:Y:S02]  /*0c20*/  IADD3 R3, PT, PT, R3, -R2.reuse, RZ ;  /* 0x8000000203037210 */ /* 0x080fe40007ffe0ff */
[----:B------:R-:W-:-:S03]  /*0c30*/  I2FP.F32.S32 R2, R2 ;  /* 0x0000000200027245 */ /* 0x000fc60000201400 */
[C---:B------:R-:W-:Y:S01]  /*0c40*/  FADD R13, R3.reuse, 1 ;  /* 0x3f800000030d7421 */ /* 0x040fe20000000000 */
[----:B------:R-:W-:Y:S01]  /*0c50*/  FADD R12, R3, -1 ;  /* 0xbf800000030c7421 */ /* 0x000fe20000000000 */
[----:B------:R-:W-:Y:S02]  /*0c60*/  FSEL R3, RZ, -24, P0 ;  /* 0xc1c00000ff037808 */ /* 0x000fe40000000000 */
[----:B------:R-:W-:Y:S01]  /*0c70*/  FSETP.NEU.AND P0, PT, |R0|, +INF , PT ;  /* 0x7f8000000000780b */ /* 0x000fe20003f0d200 */
[----:B------:R-:W-:Y:S01]  /*0c80*/  FADD R14, R12, R12 ;  /* 0x0000000c0c0e7221 */ /* 0x000fe20000000000 */
[----:B------:R-:W0:Y:S01]  /*0c90*/  MUFU.RCP R13, R13 ;  /* 0x0000000d000d7308 */ /* 0x000e220000001000 */
[----:B------:R-:W-:Y:S01]  /*0ca0*/  FFMA R2, R2, 1.1920928955078125e-07, R3 ;  /* 0x3400000002027823 */ /* 0x000fe20000000003 */
[----:B------:R-:W-:-:S13]  /*0cb0*/  FSETP.NEU.AND P0, PT, R0, RZ, P0 ;  /* 0x000000ff0000720b */ /* 0x000fda000070d000 */
[----:B------:R-:W-:Y:S01]  /*0cc0*/  @!P0 FADD R0, R0, R0 ;  /* 0x0000000000008221 */ /* 0x000fe20000000000 */
[----:B0-----:R-:W-:-:S04]  /*0cd0*/  FMUL R15, R13, R14 ;  /* 0x0000000e0d0f7220 */ /* 0x001fc80000400000 */
[----:B------:R-:W-:Y:S01]  /*0ce0*/  FADD R14, R12, -R15 ;  /* 0x8000000f0c0e7221 */ /* 0x000fe20000000000 */
[CC--:B------:R-:W-:Y:S01]  /*0cf0*/  FMUL R3, R15.reuse, R15.reuse ;  /* 0x0000000f0f037220 */ /* 0x0c0fe20000400000 */
[----:B------:R-:W-:Y:S02]  /*0d00*/  FFMA R19, R15, 1.4426950216293334961, R2 ;  /* 0x3fb8aa3b0f137823 */ /* 0x000fe40000000002 */
[----:B------:R-:W-:Y:S01]  /*0d10*/  FADD R17, R14, R14 ;  /* 0x0000000e0e117221 */ /* 0x000fe20000000000 */
[C---:B------:R-:W-:Y:S01]  /*0d20*/  FFMA R14, R3.reuse, R16, 0.0032181653659790754318 ;  /* 0x3b52e7db030e7423 */ /* 0x040fe20000000010 */
[----:B------:R-:W-:Y:S02]  /*0d30*/  FADD R2, R2, -R19 ;  /* 0x8000001302027221 */ /* 0x000fe40000000000 */
[----:B------:R-:W-:Y:S01]  /*0d40*/  FFMA R12, R12, -R15, R17 ;  /* 0x8000000f0c0c7223 */ /* 0x000fe20000000011 */
[----:B------:R-:W-:Y:S01]  /*0d50*/  FFMA R14, R3, R14, 0.018033718690276145935 ;  /* 0x3c93bb73030e7423 */ /* 0x000fe2000000000e */
[----:B------:R-:W-:-:S02]  /*0d60*/  FFMA R17, R15, 1.4426950216293334961, R2 ;  /* 0x3fb8aa3b0f117823 */ /* 0x000fc40000000002 */
[----:B------:R-:W-:Y:S01]  /*0d70*/  FMUL R12, R13, R12 ;  /* 0x0000000c0d0c7220 */ /* 0x000fe20000400000 */
[----:B------:R-:W-:-:S03]  /*0d80*/  FFMA R14, R3, R14, 0.12022458761930465698 ;  /* 0x3df6384f030e7423 */ /* 0x000fc6000000000e */
[----:B------:R-:W-:Y:S01]  /*0d90*/  FFMA R2, R12, 1.4426950216293334961, R17 ;  /* 0x3fb8aa3b0c027823 */ /* 0x000fe20000000011 */
[----:B------:R-:W-:-:S03]  /*0da0*/  FMUL R14, R3, R14 ;  /* 0x0000000e030e7220 */ /* 0x000fc60000400000 */
[----:B------:R-:W-:Y:S01]  /*0db0*/  FFMA R13, R15, 1.9251366722983220825e-08, R2 ;  /* 0x32a55e340f0d7823 */ /* 0x000fe20000000002 */
[----:B------:R-:W-:-:S04]  /*0dc0*/  FMUL R3, R14, 3 ;  /* 0x404000000e037820 */ /* 0x000fc80000400000 */
[----:B------:R-:W-:Y:S01]  /*0dd0*/  FFMA R3, R12, R3, R13 ;  /* 0x000000030c037223 */ /* 0x000fe2000000000d */
[----:B------:R-:W-:-:S03]  /*0de0*/  HFMA2 R13, -RZ, RZ, 0.64013671875, -15.109375 ;  /* 0x391fcb8eff0d7431 */ /* 0x000fc600000001ff */
[----:B------:R-:W-:-:S04]  /*0df0*/  FFMA R14, R15, R14, R3 ;  /* 0x0000000e0f0e7223 */ /* 0x000fc80000000003 */
[----:B------:R-:W-:-:S04]  /*0e00*/  FADD R2, R19, R14 ;  /* 0x0000000e13027221 */ /* 0x000fc80000000000 */
[----:B------:R-:W-:Y:S01]  /*0e10*/  FMUL R3, R2, 2 ;  /* 0x4000000002037820 */ /* 0x000fe20000400000 */
[----:B------:R-:W-:-:S03]  /*0e20*/  FADD R19, -R19, R2 ;  /* 0x0000000213137221 */ /* 0x000fc60000000100 */
[----:B------:R-:W0:Y:S01]  /*0e30*/  FRND R12, R3 ;  /* 0x00000003000c7307 */ /* 0x000e220000201000 */
[----:B------:R-:W-:Y:S01]  /*0e40*/  FADD R19, R14, -R19 ;  /* 0x800000130e137221 */ /* 0x000fe20000000000 */
[----:B------:R-:W-:Y:S01]  /*0e50*/  FFMA R2, R2, 2, -R3 ;  /* 0x4000000002027823 */ /* 0x000fe20000000803 */
[----:B------:R-:W-:-:S03]  /*0e60*/  FSETP.GT.AND P2, PT, |R3|, 152, PT ;  /* 0x431800000300780b */ /* 0x000fc60003f44200 */
[----:B------:R-:W-:Y:S01]  /*0e70*/  FFMA R19, R19, 2, R2 ;  /* 0x4000000013137823 */ /* 0x000fe20000000002 */
[----:B0-----:R-:W-:Y:S01]  /*0e80*/  FADD R2, R3, -R12 ;  /* 0x8000000c03027221 */ /* 0x001fe20000000000 */
[----:B------:R-:W-:-:S03]  /*0e90*/  FSETP.GT.AND P1, PT, R12, RZ, PT ;  /* 0x000000ff0c00720b */ /* 0x000fc60003f24000 */
[----:B------:R-:W-:Y:S01]  /*0ea0*/  FADD R2, R2, R19 ;  /* 0x0000001302027221 */ /* 0x000fe20000000000 */
[----:B------:R-:W-:Y:S02]  /*0eb0*/  SEL R12, RZ, 0x83000000, P1 ;  /* 0x83000000ff0c7807 */ /* 0x000fe40000800000 */
[----:B------:R-:W-:Y:S01]  /*0ec0*/  FSETP.GEU.AND P1, PT, R3, RZ, PT ;  /* 0x000000ff0300720b */ /* 0x000fe20003f2e000 */
[----:B------:R-:W-:Y:S02]  /*0ed0*/  FFMA R13, R2, R13, 0.0013391353422775864601 ;  /* 0x3aaf85ed020d7423 */ /* 0x000fe4000000000d */
[----:B------:R-:W-:Y:S02]  /*0ee0*/  VIADD R14, R12, 0x7f000000 ;  /* 0x7f0000000c0e7836 */ /* 0x000fe40000000000 */
[C---:B------:R-:W-:Y:S02]  /*0ef0*/  FFMA R15, R2.reuse, R13, 0.0096188392490148544312 ;  /* 0x3c1d9856020f7423 */ /* 0x040fe4000000000d */
[----:B------:R-:W0:Y:S02]  /*0f00*/  F2I.NTZ R13, R3 ;  /* 0x00000003000d7305 */ /* 0x000e240000203100 */
[----:B------:R-:W-:-:S04]  /*0f10*/  FFMA R15, R2, R15, 0.055503588169813156128 ;  /* 0x3d6357bb020f7423 */ /* 0x000fc8000000000f */
[----:B------:R-:W-:-:S04]  /*0f20*/  FFMA R15, R2, R15, 0.24022644758224487305 ;  /* 0x3e75fdec020f7423 */ /* 0x000fc8000000000f */
[----:B------:R-:W-:-:S04]  /*0f30*/  FFMA R15, R2, R15, 0.69314718246459960938 ;  /* 0x3f317218020f7423 */ /* 0x000fc8000000000f */
[----:B------:R-:W-:Y:S01]  /*0f40*/  FFMA R15, R2, R15, 1 ;  /* 0x3f800000020f7423 */ /* 0x000fe2000000000f */
[----:B0-----:R-:W-:Y:S02]  /*0f50*/  LEA R13, R13, -R12, 0x17 ;  /* 0x8000000c0d0d7211 */ /* 0x001fe400078eb8ff */
[----:B------:R-:W-:Y:S01]  /*0f60*/  FSEL R12, RZ, +INF , !P1 ;  /* 0x7f800000ff0c7808 */ /* 0x000fe20004800000 */
[----:B------:R-:W-:-:S04]  /*0f70*/  FMUL R14, R14, R15 ;  /* 0x0000000f0e0e7220 */ /* 0x000fc80000400000 */
[----:B------:R-:W-:Y:S01]  /*0f80*/  @!P2 FMUL R12, R13, R14 ;  /* 0x0000000e0d0ca220 */ /* 0x000fe20000400000 */
[----:B------:R-:W-:-:S07]  /*0f90*/  @!P0 LOP3.LUT R12, R0, 0x7fffffff, RZ, 0xc0, !PT ;  /* 0x7fffffff000c8812 */ /* 0x000fce00078ec0ff */
.L_x_8:
[----:B------:R-:W-:Y:S05]  /*0fa0*/  BSYNC.RECONVERGENT B0 ;  /* 0x0000000000007941 */ /* 0x000fea0003800200 */
.L_x_7:
[----:B------:R-:W0:Y:S01]  /*0fb0*/  LDCU.64 UR4, c[0x0][0x3c0] ;  /* 0x00007800ff0477ac */ /* 0x000e220008000a00 */
[----:B------:R-:W0:Y:S01]  /*0fc0*/  F2F.F64.F32 R2, R12 ;  /* 0x0000000c00027310 */ /* 0x000e220000201800 */
[----:B------:R-:W-:Y:S01]  /*0fd0*/  BSSY.RECONVERGENT B0, `(.L_x_9) ;  /* 0x000000f000007945 */ /* 0x000fe20003800200 */
[----:B0-----:R-:W-:-:S10]  /*0fe0*/  DADD R2, R2, UR4 ;  /* 0x0000000402027e29 */ /* 0x001fd40008000000 */
[----:B------:R-:W0:Y:S02]  /*0ff0*/  F2F.F32.F64 R3, R2 ;  /* 0x0000000200037310 */ /* 0x000e240000301000 */
[----:B0-----:R-:W-:-:S06]  /*1000*/  IADD3 R0, PT, PT, R3, -0xd000000, RZ ;  /* 0xf300000003007810 */ /* 0x001fcc0007ffe0ff */
[----:B------:R0:W1:Y:S01]  /*1010*/  MUFU.RSQ R14, R3 ;  /* 0x00000003000e7308 */ /* 0x0000620000001400 */
[----:B------:R-:W-:-:S13]  /*1020*/  ISETP.GT.U32.AND P0, PT, R0, 0x727fffff, PT ;  /* 0x727fffff0000780c */ /* 0x000fda0003f04070 */
[----:B0-----:R-:W-:Y:S05]  /*1030*/  @!P0 BRA `(.L_x_10) ;  /* 0x0000000000108947 */ /* 0x001fea0003800000 */
[----:B------:R-:W-:Y:S02]  /*1040*/  MOV R0, R3 ;  /* 0x0000000300007202 */ /* 0x000fe40000000f00 */
[----:B------:R-:W-:-:S07]  /*1050*/  MOV R15, 0x1070 ;  /* 0x00001070000f7802 */ /* 0x000fce0000000f00 */
[----:B-1----:R-:W-:Y:S05]  /*1060*/  CALL.REL.NOINC `($__internal_1_$__cuda_sm20_sqrt_rn_f32_slowpath) ;  /* 0x0000002000587944 */ /* 0x002fea0003c00000 */
[----:B------:R-:W-:Y:S05]  /*1070*/  BRA `(.L_x_11) ;  /* 0x0000000000107947 */ /* 0x000fea0003800000 */
.L_x_10:
[----:B-1----:R-:W-:Y:S01]  /*1080*/  FMUL.FTZ R0, R3, R14 ;  /* 0x0000000e03007220 */ /* 0x002fe20000410000 */
[----:B------:R-:W-:-:S03]  /*1090*/  FMUL.FTZ R2, R14, 0.5 ;  /* 0x3f0000000e027820 */ /* 0x000fc60000410000 */
[----:B------:R-:W-:-:S04]  /*10a0*/  FFMA R3, -R0, R0, R3 ;  /* 0x0000000000037223 */ /* 0x000fc80000000103 */
[----:B------:R-:W-:-:S07]  /*10b0*/  FFMA R0, R3, R2, R0 ;  /* 0x0000000203007223 */ /* 0x000fce0000000000 */
.L_x_11:
[----:B------:R-:W-:Y:S05]  /*10c0*/  BSYNC.RECONVERGENT B0 ;  /* 0x0000000000007941 */ /* 0x000fea0003800200 */
.L_x_9:
[----:B------:R-:W0:Y:S01]  /*10d0*/  LDCU UR4, c[0x0][0x3b4] ;  /* 0x00007680ff0477ac */ /* 0x000e220008000800 */
[----:B------:R-:W1:Y:S01]  /*10e0*/  LDC.64 R2, c[0x0][0x3b0] ;  /* 0x0000ec00ff027b82 */ /* 0x000e620000000a00 */
[----:B------:R-:W-:Y:S01]  /*10f0*/  MOV R12, 0x1 ;  /* 0x00000001000c7802 */ /* 0x000fe20000000f00 */
[----:B------:R-:W2:Y:S06]  /*1100*/  LDCU.64 UR6, c[0x3][URZ] ;  /* 0x00c00000ff0677ac */ /* 0x000eac0008000a00 */
[----:B------:R-:W3:Y:S01]  /*1110*/  LDC R16, c[0x3][0x4] ;  /* 0x00c00100ff107b82 */ /* 0x000ee20000000800 */
[----:B0-----:R-:W1:Y:S01]  /*1120*/  MUFU.RCP64H R13, UR4 ;  /* 0x00000004000d7d08 */ /* 0x001e620008001800 */
[----:B---3--:R-:W-:Y:S01]  /*1130*/  FSETP.GEU.AND P1, PT, |R16|, 6.5827683646048100446e-37, PT ;  /* 0x036000001000780b */ /* 0x008fe20003f2e200 */
[----:B-1----:R-:W-:-:S08]  /*1140*/  DFMA R14, R12, -R2, 1 ;  /* 0x3ff000000c0e742b */ /* 0x002fd00000000802 */
[----:B------:R-:W-:-:S08]  /*1150*/  DFMA R14, R14, R14, R14 ;  /* 0x0000000e0e0e722b */ /* 0x000fd0000000000e */
[----:B------:R-:W-:-:S08]  /*1160*/  DFMA R14, R12, R14, R12 ;  /* 0x0000000e0c0e722b */ /* 0x000fd0000000000c */
[----:B------:R-:W-:-:S08]  /*1170*/  DFMA R12, R14, -R2, 1 ;  /* 0x3ff000000e0c742b */ /* 0x000fd00000000802 */
[----:B------:R-:W-:-:S08]  /*1180*/  DFMA R12, R14, R12, R14 ;  /* 0x0000000c0e0c722b */ /* 0x000fd0000000000e */
[----:B--2---:R-:W-:-:S08]  /*1190*/  DMUL R14, R12, UR6 ;  /* 0x000000060c0e7c28 */ /* 0x004fd00008000000 */
[----:B------:R-:W-:-:S08]  /*11a0*/  DFMA R2, R14, -R2, UR6 ;  /* 0x000000060e027e2b */ /* 0x000fd00008000802 */
[----:B------:R-:W-:Y:S01]  /*11b0*/  DFMA R2, R12, R2, R14 ;  /* 0x000000020c02722b */ /* 0x000fe2000000000e */
[----:B------:R0:W1:Y:S09]  /*11c0*/  F2F.F64.F32 R12, R0 ;  /* 0x00000000000c7310 */ /* 0x0000720000201800 */
[----:B------:R-:W-:-:S05]  /*11d0*/  FFMA R14, RZ, UR4, R3 ;  /* 0x00000004ff0e7c23 */ /* 0x000fca0008000003 */
[----:B------:R-:W-:-:S13]  /*11e0*/  FSETP.GT.AND P0, PT, |R14|, 1.469367938527859385e-39, PT ;  /* 0x001000000e00780b */ /* 0x000fda0003f04200 */
[----:B01----:R-:W-:Y:S05]  /*11f0*/  @P0 BRA P1, `(.L_x_12) ;  /* 0x0000000000280947 */ /* 0x003fea0000800000 */
[----:B------:R-:W0:Y:S01]  /*1200*/  LDCU.64 UR4, c[0x3][URZ] ;  /* 0x00c00000ff0477ac */ /* 0x000e220008000a00 */
[----:B------:R-:W-:Y:S01]  /*1210*/  MOV R0, 0x1280 ;  /* 0x0000128000007802 */ /* 0x000fe20000000f00 */
[----:B------:R-:W1:Y:S01]  /*1220*/  LDCU.64 UR6, c[0x0][0x3b0] ;  /* 0x00007600ff0677ac */ /* 0x000e620008000a00 */
[----:B0-----:R-:W-:Y:S01]  /*1230*/  MOV R22, UR4 ;  /* 0x0000000400167c02 */ /* 0x001fe20008000f00 */
[----:B------:R-:W-:Y:S01]  /*1240*/  IMAD.U32 R23, RZ, RZ, UR5 ;  /* 0x00000005ff177e24 */ /* 0x000fe2000f8e00ff */
[----:B-1----:R-:W-:Y:S02]  /*1250*/  MOV R20, UR6 ;  /* 0x0000000600147c02 */ /* 0x002fe40008000f00 */
[----:B------:R-:W-:-:S07]  /*1260*/  MOV R25, UR7 ;  /* 0x0000000700197c02 */ /* 0x000fce0008000f00 */
[----:B------:R-:W-:Y:S05]  /*1270*/  CALL.REL.NOINC `($__internal_0_$__cuda_sm20_div_rn_f64_full) ;  /* 0x00000018004c7944 */ /* 0x000fea0003c00000 */
[----:B------:R-:W-:Y:S02]  /*1280*/  MOV R2, R22 ;  /* 0x0000001600027202 */ /* 0x000fe40000000f00 */
[----:B------:R-:W-:-:S07]  /*1290*/  MOV R3, R23 ;  /* 0x0000001700037202 */ /* 0x000fce0000000f00 */
.L_x_12:
[----:B------:R-:W0:Y:S01]  /*12a0*/  LDC.64 R18, c[0x0][0x3b8] ;  /* 0x0000ee00ff127b82 */ /* 0x000e220000000a00 */
[----:B------:R-:W-:Y:S01]  /*12b0*/  IMAD.MOV.U32 R14, RZ, RZ, 0x1 ;  /* 0x00000001ff0e7424 */ /* 0x000fe200078e00ff */
[----:B------:R-:W-:Y:S01]  /*12c0*/  BSSY.RECONVERGENT B0, `(.L_x_13) ;  /* 0x0000034000007945 */ /* 0x000fe20003800200 */
[----:B0-----:R-:W-:-:S06]  /*12d0*/  DADD R22, R12, R18 ;  /* 0x000000000c167229 */ /* 0x001fcc0000000012 */
[----:B------:R0:W1:Y:S02]  /*12e0*/  F2F.F32.F64 R35, R22 ;  /* 0x0000001600237310 */ /* 0x0000640000301000 */
[----:B------:R-:W-:-:S06]  /*12f0*/  DMUL R20, R12, R22 ;  /* 0x000000160c147228 */ /* 0x000fcc0000000000 */
[----:B------:R-:W2:Y:S01]  /*1300*/  MUFU.RCP64H R15, R21 ;  /* 0x00000015000f7308 */ /* 0x000ea20000001800 */
[----:B0-----:R-:W-:Y:S01]  /*1310*/  MOV R23, 0x3e055027 ;  /* 0x3e05502700177802 */ /* 0x001fe20000000f00 */
[C---:B-1----:R-:W-:Y:S01]  /*1320*/  FMUL R0, R35.reuse, 8388608 ;  /* 0x4b00000023007820 */ /* 0x042fe20000400000 */
[----:B------:R-:W-:-:S04]  /*1330*/  FSETP.GEU.AND P1, PT, R35, 1.175494350822287508e-38, PT ;  /* 0x008000002300780b */ /* 0x000fc80003f2e000 */
[----:B------:R-:W-:-:S04]  /*1340*/  FSEL R27, R0, R35, !P1 ;  /* 0x00000023001b7208 */ /* 0x000fc80004800000 */
[C---:B------:R-:W-:Y:S01]  /*1350*/  IADD3 R0, PT, PT, R27.reuse, -0x3f2aaaab, RZ ;  /* 0xc0d555551b007810 */ /* 0x040fe20007ffe0ff */
[----:B--2---:R-:W-:Y:S01]  /*1360*/  DFMA R16, -R20, R14, 1 ;  /* 0x3ff000001410742b */ /* 0x004fe2000000010e */
[----:B------:R-:W-:Y:S02]  /*1370*/  ISETP.GT.U32.AND P0, PT, R27, 0x7f7fffff, PT ;  /* 0x7f7fffff1b00780c */ /* 0x000fe40003f04070 */
[----:B------:R-:W-:-:S04]  /*1380*/  LOP3.LUT R0, R0, 0xff800000, RZ, 0xc0, !PT ;  /* 0xff80000000007812 */ /* 0x000fc800078ec0ff */
[-C--:B------:R-:W-:Y:S01]  /*1390*/  IADD3 R26, PT, PT, R27, -R0.reuse, RZ ;  /* 0x800000001b1a7210 */ /* 0x080fe20007ffe0ff */
[----:B------:R-:W-:Y:S01]  /*13a0*/  DFMA R16, R16, R16, R16 ;  /* 0x000000101010722b */ /* 0x000fe20000000010 */
[----:B------:R-:W-:Y:S02]  /*13b0*/  I2FP.F32.S32 R29, R0 ;  /* 0x00000000001d7245 */ /* 0x000fe40000201400 */
[----:B------:R-:W-:Y:S01]  /*13c0*/  FSEL R0, RZ, -23, P1 ;  /* 0xc1b80000ff007808 */ /* 0x000fe20000800000 */
[----:B------:R-:W-:-:S04]  /*13d0*/  FADD R26, R26, -1 ;  /* 0xbf8000001a1a7421 */ /* 0x000fc80000000000 */
[C---:B------:R-:W-:Y:S01]  /*13e0*/  FFMA R23, R26.reuse, -R23, 0.14084610342979431152 ;  /* 0x3e1039f61a177423 */ /* 0x040fe20000000817 */
[----:B------:R-:W-:Y:S01]  /*13f0*/  DFMA R16, R14, R16, R14 ;  /* 0x000000100e10722b */ /* 0x000fe2000000000e */
[----:B------:R-:W-:Y:S01]  /*1400*/  FFMA R0, R29, 1.1920928955078125e-07, R0 ;  /* 0x340000001d007823 */ /* 0x000fe20000000000 */
[----:B------:R-:W-:Y:S01]  /*1410*/  DFMA R14, R18, 2, R12 ;  /* 0x40000000120e782b */ /* 0x000fe2000000000c */
[----:B------:R-:W-:-:S04]  /*1420*/  FFMA R23, R26, R23, -0.12148627638816833496 ;  /* 0xbdf8cdcc1a177423 */ /* 0x000fc80000000017 */
[C---:B------:R-:W-:Y:S01]  /*1430*/  FFMA R25, R26.reuse, R23, 0.13980610668659210205 ;  /* 0x3e0f29551a197423 */ /* 0x040fe20000000017 */
[----:B------:R-:W-:Y:S02]  /*1440*/  DFMA R22, -R20, R16, 1 ;  /* 0x3ff000001416742b */ /* 0x000fe40000000110 */
[----:B------:R-:W-:Y:S01]  /*1450*/  DMUL R18, R14, R18 ;  /* 0x000000120e127228 */ /* 0x000fe20000000000 */
[----:B------:R-:W-:-:S04]  /*1460*/  FFMA R25, R26, R25, -0.16684235632419586182 ;  /* 0xbe2ad8b91a197423 */ /* 0x000fc80000000019 */
[----:B------:R-:W-:Y:S01]  /*1470*/  FFMA R25, R26, R25, 0.20012299716472625732 ;  /* 0x3e4ced0b1a197423 */ /* 0x000fe20000000019 */
[----:B------:R-:W-:-:S03]  /*1480*/  DFMA R22, R16, R22, R16 ;  /* 0x000000161016722b */ /* 0x000fc60000000010 */
[----:B------:R-:W-:Y:S01]  /*1490*/  FFMA R25, R26, R25, -0.24999669194221496582 ;  /* 0xbe7fff221a197423 */ /* 0x000fe20000000019 */
[----:B------:R-:W-:-:S03]  /*14a0*/  FSETP.GEU.AND P1, PT, |R19|, 6.5827683646048100446e-37, PT ;  /* 0x036000001300780b */ /* 0x000fc60003f2e200 */
[----:B------:R-:W-:Y:S01]  /*14b0*/  FFMA R25, R26, R25, 0.33333182334899902344 ;  /* 0x3eaaaa781a197423 */ /* 0x000fe20000000019 */
[----:B------:R-:W-:-:S03]  /*14c0*/  DMUL R16, R18, R22 ;  /* 0x0000001612107228 */ /* 0x000fc60000000000 */
[----:B------:R-:W-:-:S04]  /*14d0*/  FFMA R25, R26, R25, -0.5 ;  /* 0xbf0000001a197423 */ /* 0x000fc80000000019 */
[----:B------:R-:W-:Y:S01]  /*14e0*/  FMUL R31, R26, R25 ;  /* 0x000000191a1f7220 */ /* 0x000fe20000400000 */
[----:B------:R-:W-:-:S03]  /*14f0*/  DFMA R24, -R20, R16, R18 ;  /* 0x000000101418722b */ /* 0x000fc60000000112 */
[----:B------:R-:W-:-:S04]  /*1500*/  FFMA R31, R26, R31, R26 ;  /* 0x0000001f1a1f7223 */ /* 0x000fc8000000001a */
[----:B------:R-:W-:Y:S01]  /*1510*/  FFMA R0, R0, 0.69314718246459960938, R31 ;  /* 0x3f31721800007823 */ /* 0x000fe2000000001f */
[----:B------:R-:W-:Y:S01]  /*1520*/  DFMA R22, R22, R24, R16 ;  /* 0x000000181616722b */ /* 0x000fe20000000010 */
[----:B------:R-:W-:-:S05]  /*1530*/  MOV R16, 0x7f800000 ;  /* 0x7f80000000107802 */ /* 0x000fca0000000f00 */
[C---:B------:R-:W-:Y:S01]  /*1540*/  @P0 FFMA R0, R27.reuse, R16, +INF ;  /* 0x7f8000001b000423 */ /* 0x040fe20000000010 */
[----:B------:R-:W-:-:S03]  /*1550*/  FSETP.NEU.AND P0, PT, R27, RZ, PT ;  /* 0x000000ff1b00720b */ /* 0x000fc60003f0d000 */
[----:B------:R-:W-:Y:S01]  /*1560*/  FFMA R24, RZ, R21, R23 ;  /* 0x00000015ff187223 */ /* 0x000fe20000000017 */
[----:B------:R-:W-:-:S04]  /*1570*/  FSEL R0, R0, -INF , P0 ;  /* 0xff80000000007808 */ /* 0x000fc80000000000 */
[----:B------:R-:W-:Y:S01]  /*1580*/  FSETP.GT.AND P0, PT, |R24|, 1.469367938527859385e-39, PT ;  /* 0x001000001800780b */ /* 0x000fe20003f04200 */
[----:B------:R0:W1:-:S12]  /*1590*/  F2F.F64.F32 R16, R0 ;  /* 0x0000000000107310 */ /* 0x0000580000201800 */
[----:B0-----:R-:W-:Y:S05]  /*15a0*/  @P0 BRA P1, `(.L_x_14) ;  /* 0x0000000000140947 */ /* 0x001fea0000800000 */
[----:B------:R-:W-:Y:S01]  /*15b0*/  MOV R22, R18 ;  /* 0x0000001200167202 */ /* 0x000fe20000000f00 */
[----:B------:R-:W-:Y:S01]  /*15c0*/  IMAD.MOV.U32 R25, RZ, RZ, R21 ;  /* 0x000000ffff197224 */ /* 0x000fe200078e0015 */
[----:B------:R-:W-:Y:S02]  /*15d0*/  MOV R23, R19 ;  /* 0x0000001300177202 */ /* 0x000fe40000000f00 */
[----:B------:R-:W-:-:S07]  /*15e0*/  MOV R0, 0x1600 ;  /* 0x0000160000007802 */ /* 0x000fce0000000f00 */
[----:B-1----:R-:W-:Y:S05]  /*15f0*/  CALL.REL.NOINC `($__internal_0_$__cuda_sm20_div_rn_f64_full) ;  /* 0x00000014006c7944 */ /* 0x002fea0003c00000 */
.L_x_14:
[----:B------:R-:W-:Y:S05]  /*1600*/  BSYNC.RECONVERGENT B0 ;  /* 0x0000000000007941 */ /* 0x000fea0003800200 */
.L_x_13:
[----:B------:R-:W-:Y:S01]  /*1610*/  FSETP.NEU.AND P0, PT, R35, 1, PT ;  /* 0x3f8000002300780b */ /* 0x000fe20003f0d000 */
[----:B------:R-:W-:Y:S01]  /*1620*/  BSSY.RECONVERGENT B0, `(.L_x_15) ;  /* 0x0000044000007945 */ /* 0x000fe20003800200 */
[----:B------:R-:W-:-:S11]  /*1630*/  MOV R0, 0x3f800000 ;  /* 0x3f80000000007802 */ /* 0x000fd60000000f00 */
[----:B------:R-:W-:Y:S05]  /*1640*/  @!P0 BRA `(.L_x_16) ;  /* 0x0000000400048947 */ /* 0x000fea0003800000 */
[----:B------:R-:W-:-:S13]  /*1650*/  FSETP.NAN.AND P0, PT, |R35|, |R35|, PT ;  /* 0x400000232300720b */ /* 0x000fda0003f08200 */
[----:B------:R-:W-:Y:S01]  /*1660*/  @P0 FADD R0, R35, 2 ;  /* 0x4000000023000421 */ /* 0x000fe20000000000 */
[----:B------:R-:W-:Y:S06]  /*1670*/  @P0 BRA `(.L_x_16) ;  /* 0x0000000000f80947 */ /* 0x000fec0003800000 */
[C---:B------:R-:W-:Y:S01]  /*1680*/  FMUL R0, |R35|.reuse, 16777216 ;  /* 0x4b80000023007820 */ /* 0x040fe20000400200 */
[----:B------:R-:W-:-:S04]  /*1690*/  FSETP.GEU.AND P0, PT, |R35|, 1.175494350822287508e-38, PT ;  /* 0x008000002300780b */ /* 0x000fc80003f0e200 */
[----:B------:R-:W-:Y:S02]  /*16a0*/  FSEL R0, R0, |R35|, !P0 ;  /* 0x4000002300007208 */ /* 0x000fe40004000000 */
[----:B------:R-:W-:Y:S02]  /*16b0*/  FSEL R21, RZ, -24, P0 ;  /* 0xc1c00000ff157808 */ /* 0x000fe40000000000 */
[----:B------:R-:W-:Y:S02]  /*16c0*/  IADD3 R18, PT, PT, R0, -0x3f3504f3, RZ ;  /* 0xc0cafb0d00127810 */ /* 0x000fe40007ffe0ff */
[C---:B------:R-:W-:Y:S02]  /*16d0*/  FSETP.NEU.AND P0, PT, |R35|.reuse, +INF , PT ;  /* 0x7f8000002300780b */ /* 0x040fe40003f0d200 */
[----:B------:R-:W-:Y:S02]  /*16e0*/  LOP3.LUT R19, R18, 0xff800000, RZ, 0xc0, !PT ;  /* 0xff80000012137812 */ /* 0x000fe400078ec0ff */
[----:B------:R-:W-:-:S02]  /*16f0*/  FSETP.NEU.AND P0, PT, R35, RZ, P0 ;  /* 0x000000ff2300720b */ /* 0x000fc4000070d000 */
[----:B------:R-:W-:-:S05]  /*1700*/  IADD3 R18, PT, PT, R0, -R19, RZ ;  /* 0x8000001300127210 */ /* 0x000fca0007ffe0ff */
[C---:B------:R-:W-:Y:S01]  /*1710*/  FADD R0, R18.reuse, 1 ;  /* 0x3f80000012007421 */ /* 0x040fe20000000000 */
[----:B------:R-:W-:Y:S01]  /*1720*/  FADD R26, R18, -1 ;  /* 0xbf800000121a7421 */ /* 0x000fe20000000000 */
[----:B------:R-:W-:-:S03]  /*1730*/  I2FP.F32.S32 R18, R19 ;  /* 0x0000001300127245 */ /* 0x000fc60000201400 */
[----:B------:R-:W-:Y:S01]  /*1740*/  FADD R25, R26, R26 ;  /* 0x0000001a1a197221 */ /* 0x000fe20000000000 */
[----:B------:R-:W0:Y:S01]  /*1750*/  MUFU.RCP R0, R0 ;  /* 0x0000000000007308 */ /* 0x000e220000001000 */
[----:B------:R-:W-:Y:S01]  /*1760*/  FFMA R24, R18, 1.1920928955078125e-07, R21 ;  /* 0x3400000012187823 */ /* 0x000fe20000000015 */
[----:B------:R-:W-:Y:S01]  /*1770*/  @!P0 FADD R35, R35, R35 ;  /* 0x0000002323238221 */ /* 0x000fe20000000000 */
[----:B0-----:R-:W-:Y:S01]  /*1780*/  FMUL R19, R0, R25 ;  /* 0x0000001900137220 */ /* 0x001fe20000400000 */
[----:B------:R-:W-:-:S03]  /*1790*/  HFMA2 R25, -RZ, RZ, 0.771484375, 0.21533203125 ;  /* 0x3a2c32e4ff197431 */ /* 0x000fc600000001ff */
[----:B------:R-:W-:Y:S01]  /*17a0*/  FADD R21, R26, -R19 ;  /* 0x800000131a157221 */ /* 0x000fe20000000000 */
[C---:B------:R-:W-:Y:S01]  /*17b0*/  FMUL R20, R19.reuse, R19 ;  /* 0x0000001313147220 */ /* 0x040fe20000400000 */
[----:B------:R-:W-:Y:S02]  /*17c0*/  FFMA R18, R19, 1.4426950216293334961, R24 ;  /* 0x3fb8aa3b13127823 */ /* 0x000fe40000000018 */
[----:B------:R-:W-:Y:S02]  /*17d0*/  FADD R21, R21, R21 ;  /* 0x0000001515157221 */ /* 0x000fe40000000000 */
[----:B------:R-:W-:Y:S01]  /*17e0*/  FADD R24, R24, -R18 ;  /* 0x8000001218187221 */ /* 0x000fe20000000000 */
[----:B------:R-:W-:Y:S01]  /*17f0*/  FFMA R25, R20, R25, 0.0032181653659790754318 ;  /* 0x3b52e7db14197423 */ /* 0x000fe20000000019 */
[----:B------:R-:W-:Y:S02]  /*1800*/  FFMA R21, R26, -R19, R21 ;  /* 0x800000131a157223 */ /* 0x000fe40000000015 */
[----:B------:R-:W-:Y:S01]  /*1810*/  FFMA R24, R19, 1.4426950216293334961, R24 ;  /* 0x3fb8aa3b13187823 */ /* 0x000fe20000000018 */
[----:B------:R-:W-:Y:S01]  /*1820*/  FFMA R25, R20, R25, 0.018033718690276145935 ;  /* 0x3c93bb7314197423 */ /* 0x000fe20000000019 */
[----:B------:R-:W-:-:S03]  /*1830*/  FMUL R21, R0, R21 ;  /* 0x0000001500157220 */ /* 0x000fc60000400000 */
[----:B------:R-:W-:Y:S01]  /*1840*/  FFMA R25, R20, R25, 0.12022458761930465698 ;  /* 0x3df6384f14197423 */ /* 0x000fe20000000019 */
[----:B------:R-:W-:-:S03]  /*1850*/  FFMA R24, R21, 1.4426950216293334961, R24 ;  /* 0x3fb8aa3b15187823 */ /* 0x000fc60000000018 */
[----:B------:R-:W-:Y:S01]  /*1860*/  FMUL R20, R20, R25 ;  /* 0x0000001914147220 */ /* 0x000fe20000400000 */
[----:B------:R-:W-:-:S03]  /*1870*/  FFMA R24, R19, 1.9251366722983220825e-08, R24 ;  /* 0x32a55e3413187823 */ /* 0x000fc60000000018 */
[----:B------:R-:W-:-:S04]  /*1880*/  FMUL R0, R20, 3 ;  /* 0x4040000014007820 */ /* 0x000fc80000400000 */
[----:B------:R-:W-:-:S04]  /*1890*/  FFMA R21, R21, R0, R24 ;  /* 0x0000000015157223 */ /* 0x000fc80000000018 */
[----:B------:R-:W-:-:S04]  /*18a0*/  FFMA R21, R19, R20, R21 ;  /* 0x0000001413157223 */ /* 0x000fc80000000015 */
[----:B------:R-:W-:-:S04]  /*18b0*/  FADD R25, R18, R21 ;  /* 0x0000001512197221 */ /* 0x000fc80000000000 */
[----:B------:R-:W-:Y:S01]  /*18c0*/  FMUL R0, R25, 2 ;  /* 0x4000000019007820 */ /* 0x000fe20000400000 */
[----:B------:R-:W-:-:S03]  /*18d0*/  FADD R18, -R18, R25 ;  /* 0x0000001912127221 */ /* 0x000fc60000000100 */
[----:B------:R-:W0:Y:S01]  /*18e0*/  FRND R19, R0 ;  /* 0x0000000000137307 */ /* 0x000e220000201000 */
[----:B------:R-:W-:Y:S01]  /*18f0*/  FADD R18, R21, -R18 ;  /* 0x8000001215127221 */ /* 0x000fe20000000000 */
[----:B------:R-:W-:Y:S01]  /*1900*/  FFMA R25, R25, 2, -R0 ;  /* 0x4000000019197823 */ /* 0x000fe20000000800 */
[----:B------:R-:W-:Y:S02]  /*1910*/  MOV R21, 0x391fcb8e ;  /* 0x391fcb8e00157802 */ /* 0x000fe40000000f00 */
[----:B------:R-:W-:Y:S01]  /*1920*/  FSETP.GT.AND P2, PT, |R0|, 152, PT ;  /* 0x431800000000780b */ /* 0x000fe20003f44200 */
[----:B------:R-:W-:Y:S02]  /*1930*/  FFMA R25, R18, 2, R25 ;  /* 0x4000000012197823 */ /* 0x000fe40000000019 */
[----:B------:R-:W2:Y:S01]  /*1940*/  F2I.NTZ R20, R0 ;  /* 0x0000000000147305 */ /* 0x000ea20000203100 */
[----:B0-----:R-:W-:Y:S01]  /*1950*/  FADD R18, R0, -R19 ;  /* 0x8000001300127221 */ /* 0x001fe20000000000 */
[----:B------:R-:W-:-:S03]  /*1960*/  FSETP.GT.AND P1, PT, R19, RZ, PT ;  /* 0x000000ff1300720b */ /* 0x000fc60003f24000 */
[----:B------:R-:W-:Y:S01]  /*1970*/  FADD R18, R18, R25 ;  /* 0x0000001912127221 */ /* 0x000fe20000000000 */
[----:B------:R-:W-:Y:S02]  /*1980*/  SEL R19, RZ, 0x83000000, P1 ;  /* 0x83000000ff137807 */ /* 0x000fe40000800000 */
[----:B------:R-:W-:Y:S01]  /*1990*/  FSETP.GEU.AND P1, PT, R0, RZ, PT ;  /* 0x000000ff0000720b */ /* 0x000fe20003f2e000 */
[----:B------:R-:W-:Y:S01]  /*19a0*/  FFMA R21, R18, R21, 0.0013391353422775864601 ;  /* 0x3aaf85ed12157423 */ /* 0x000fe20000000015 */
[----:B--2---:R-:W-:Y:S02]  /*19b0*/  LEA R20, R20, -R19, 0x17 ;  /* 0x8000001314147211 */ /* 0x004fe400078eb8ff */
[----:B------:R-:W-:Y:S01]  /*19c0*/  FSEL R0, RZ, +INF , !P1 ;  /* 0x7f800000ff007808 */ /* 0x000fe20004800000 */
[----:B------:R-:W-:-:S04]  /*19d0*/  FFMA R21, R18, R21, 0.0096188392490148544312 ;  /* 0x3c1d985612157423 */ /* 0x000fc80000000015 */
[----:B------:R-:W-:-:S04]  /*19e0*/  FFMA R21, R18, R21, 0.055503588169813156128 ;  /* 0x3d6357bb12157423 */ /* 0x000fc80000000015 */
[----:B------:R-:W-:-:S04]  /*19f0*/  FFMA R21, R18, R21, 0.24022644758224487305 ;  /* 0x3e75fdec12157423 */ /* 0x000fc80000000015 */
[----:B------:R-:W-:Y:S01]  /*1a00*/  FFMA R25, R18, R21, 0.69314718246459960938 ;  /* 0x3f31721812197423 */ /* 0x000fe20000000015 */
[----:B------:R-:W-:-:S03]  /*1a10*/  VIADD R21, R19, 0x7f000000 ;  /* 0x7f00000013157836 */ /* 0x000fc60000000000 */
[----:B------:R-:W-:-:S04]  /*1a20*/  FFMA R18, R18, R25, 1 ;  /* 0x3f80000012127423 */ /* 0x000fc80000000019 */
[----:B------:R-:W-:-:S04]  /*1a30*/  FMUL R21, R21, R18 ;  /* 0x0000001215157220 */ /* 0x000fc80000400000 */
[----:B------:R-:W-:Y:S01]  /*1a40*/  @!P2 FMUL R0, R20, R21 ;  /* 0x000000151400a220 */ /* 0x000fe20000400000 */
[----:B------:R-:W-:-:S07]  /*1a50*/  @!P0 LOP3.LUT R0, R35, 0x7fffffff, RZ, 0xc0, !PT ;  /* 0x7fffffff23008812 */ /* 0x000fce00078ec0ff */
.L_x_16:
[----:B------:R-:W-:Y:S05]  /*1a60*/  BSYNC.RECONVERGENT B0 ;  /* 0x0000000000007941 */ /* 0x000fea0003800200 */
.L_x_15:
[----:B------:R-:W0:Y:S01]  /*1a70*/  F2F.F64.F32 R18, R0 ;  /* 0x0000000000127310 */ /* 0x000e220000201800 */
[----:B------:R-:W-:Y:S01]  /*1a80*/  DMUL R14, R14, R2 ;  /* 0x000000020e0e7228 */ /* 0x000fe20000000000 */
[----:B------:R-:W-:Y:S01]  /*1a90*/  BSSY.RECONVERGENT B0, `(.L_x_17) ;  /* 0x000001b000007945 */ /* 0x000fe20003800200 */
[----:B-1----:R-:W-:Y:S01]  /*1aa0*/  DADD R16, R16, -R22 ;  /* 0x0000000010107229 */ /* 0x002fe20000000816 */
[----:B------:R-:W-:-:S07]  /*1ab0*/  FSETP.NEU.AND P1, PT, R7, 1, PT ;  /* 0x3f8000000700780b */ /* 0x000fce0003f2d000 */
[----:B------:R-:W-:Y:S01]  /*1ac0*/  FSETP.GEU.AND P2, PT, |R15|, 6.5827683646048100446e-37, PT ;  /* 0x036000000f00780b */ /* 0x000fe20003f4e200 */
[----:B------:R-:W-:Y:S02]  /*1ad0*/  DMUL R2, R16, R2 ;  /* 0x0000000210027228 */ /* 0x000fe40000000000 */
[----:B0-----:R-:W-:Y:S01]  /*1ae0*/  DMUL R18, R12, R18 ;  /* 0x000000120c127228 */ /* 0x001fe20000000000 */
[----:B------:R-:W-:-:S05]  /*1af0*/  MOV R12, 0x1 ;  /* 0x00000001000c7802 */ /* 0x000fca0000000f00 */
[----:B------:R-:W0:Y:S02]  /*1b00*/  MUFU.RCP64H R13, R19 ;  /* 0x00000013000d7308 */ /* 0x000e240000001800 */
[----:B0-----:R-:W-:-:S08]  /*1b10*/  DFMA R20, -R18, R12, 1 ;  /* 0x3ff000001214742b */ /* 0x001fd0000000010c */
[----:B------:R-:W-:-:S08]  /*1b20*/  DFMA R20, R20, R20, R20 ;  /* 0x000000141414722b */ /* 0x000fd00000000014 */
[----:B------:R-:W-:-:S08]  /*1b30*/  DFMA R20, R12, R20, R12 ;  /* 0x000000140c14722b */ /* 0x000fd0000000000c */
[----:B------:R-:W-:-:S08]  /*1b40*/  DFMA R12, -R18, R20, 1 ;  /* 0x3ff00000120c742b */ /* 0x000fd00000000114 */
[----:B------:R-:W-:-:S08]  /*1b50*/  DFMA R12, R20, R12, R20 ;  /* 0x0000000c140c722b */ /* 0x000fd00000000014 */
[----:B------:R-:W-:-:S08]  /*1b60*/  DMUL R20, R14, R12 ;  /* 0x0000000c0e147228 */ /* 0x000fd00000000000 */
[----:B------:R-:W-:-:S08]  /*1b70*/  DFMA R24, -R18, R20, R14 ;  /* 0x000000141218722b */ /* 0x000fd0000000010e */
[----:B------:R-:W-:-:S10]  /*1b80*/  DFMA R12, R12, R24, R20 ;  /* 0x000000180c0c722b */ /* 0x000fd40000000014 */
[----:B------:R-:W-:-:S05]  /*1b90*/  FFMA R0, RZ, R19, R13 ;  /* 0x00000013ff007223 */ /* 0x000fca000000000d */
[----:B------:R-:W-:-:S13]  /*1ba0*/  FSETP.GT.AND P0, PT, |R0|, 1.469367938527859385e-39, PT ;  /* 0x001000000000780b */ /* 0x000fda0003f04200 */
[----:B------:R-:W-:Y:S05]  /*1bb0*/  @P0 BRA P2, `(.L_x_18) ;  /* 0x0000000000200947 */ /* 0x000fea0001000000 */
[----:B------:R-:W-:Y:S01]  /*1bc0*/  MOV R22, R14 ;  /* 0x0000000e00167202 */ /* 0x000fe20000000f00 */
[----:B------:R-:W-:Y:S01]  /*1bd0*/  IMAD.MOV.U32 R25, RZ, RZ, R19 ;  /* 0x000000ffff197224 */ /* 0x000fe200078e0013 */
[----:B------:R-:W-:Y:S02]  /*1be0*/  MOV R23, R15 ;  /* 0x0000000f00177202 */ /* 0x000fe40000000f00 */
[----:B------:R-:W-:Y:S02]  /*1bf0*/  MOV R20, R18 ;  /* 0x0000001200147202 */ /* 0x000fe40000000f00 */
[----:B------:R-:W-:-:S07]  /*1c00*/  MOV R0, 0x1c20 ;  /* 0x00001c2000007802 */ /* 0x000fce0000000f00 */
[----:B------:R-:W-:Y:S05]  /*1c10*/  CALL.REL.NOINC `($__internal_0_$__cuda_sm20_div_rn_f64_full) ;  /* 0x0000000c00e47944 */ /* 0x000fea0003c00000 */
[----:B------:R-:W-:Y:S02]  /*1c20*/  MOV R12, R22 ;  /* 0x00000016000c7202 */ /* 0x000fe40000000f00 */
[----:B------:R-:W-:-:S07]  /*1c30*/  MOV R13, R23 ;  /* 0x00000017000d7202 */ /* 0x000fce0000000f00 */
.L_x_18:
[----:B------:R-:W-:Y:S05]  /*1c40*/  BSYNC.RECONVERGENT B0 ;  /* 0x0000000000007941 */ /* 0x000fea0003800200 */
.L_x_17:
[----:B------:R-:W0:Y:S08]  /*1c50*/  LDC.64 R14, c[0x0][0x390] ;  /* 0x0000e400ff0e7b82 */ /* 0x000e300000000a00 */
[----:B------:R-:W1:Y:S01]  /*1c60*/  LDC.64 R16, c[0x0][0x398] ;  /* 0x0000e600ff107b82 */ /* 0x000e620000000a00 */
[----:B0-----:R-:W-:-:S06]  /*1c70*/  IMAD.WIDE R14, R6, 0x8, R14 ;  /* 0x00000008060e7825 */ /* 0x001fcc00078e020e */
[----:B------:R-:W5:Y:S01]  /*1c80*/  LDG.E.64 R14, desc[UR8][R14.64] ;  /* 0x000000080e0e7981 */ /* 0x000f62000c1e1b00 */
[----:B-1----:R-:W-:-:S06]  /*1c90*/  IMAD.WIDE R16, R6, 0x8, R16 ;  /* 0x0000000806107825 */ /* 0x002fcc00078e0210 */
[----:B------:R-:W5:Y:S01]  /*1ca0*/  LDG.E.64 R16, desc[UR8][R16.64] ;  /* 0x0000000810107981 */ /* 0x000f62000c1e1b00 */
[----:B------:R-:W0:Y:S01]  /*1cb0*/  S2UR UR5, SR_CgaCtaId ;  /* 0x00000000000579c3 */ /* 0x000e220000008800 */
[----:B------:R-:W-:Y:S01]  /*1cc0*/  BSSY.RECONVERGENT B0, `(.L_x_19) ;  /* 0x000000b000007945 */ /* 0x000fe20003800200 */
[----:B------:R-:W-:-:S03]  /*1cd0*/  HFMA2 R6, -RZ, RZ, 1.875, 0 ;  /* 0x3f800000ff067431 */ /* 0x000fc600000001ff */
        /* <DEDUP_REMOVED lines=9> */
.L_x_20:
[----:B0-----:R-:W-:Y:S05]  /*1d70*/  BSYNC.RECONVERGENT B0 ;  /* 0x0000000000007941 */ /* 0x001fea0003800200 */
.L_x_19:
[----:B------:R-:W-:Y:S01]  /*1d80*/  FSETP.NEU.AND P0, PT, R32, 1, PT ;  /* 0x3f8000002000780b */ /* 0x000fe20003f0d000 */
[----:B------:R-:W0:Y:S01]  /*1d90*/  F2F.F64.F32 R6, R6 ;  /* 0x0000000600067310 */ /* 0x000e220000201800 */
[----:B------:R-:W-:Y:S01]  /*1da0*/  UMOV UR4, 0x400 ;  /* 0x0000040000047882 */ /* 0x000fe20000000000 */
[----:B------:R-:W-:Y:S01]  /*1db0*/  BSSY.RECONVERGENT B0, `(.L_x_21) ;  /* 0x000000e000007945 */ /* 0x000fe20003800200 */
[----:B------:R-:W-:Y:S01]  /*1dc0*/  ULEA UR6, UR5, UR4, 0x18 ;  /* 0x0000000405067291 */ /* 0x000fe2000f8ec0ff */
[----:B------:R-:W-:Y:S01]  /*1dd0*/  DMUL R8, R10, R8 ;  /* 0x000000080a087228 */ /* 0x000fe20000000000 */
[----:B------:R-:W-:-:S04]  /*1de0*/  MOV R18, 0x3f800000 ;  /* 0x3f80000000127802 */ /* 0x000fc80000000f00 */
[----:B------:R-:W-:-:S03]  /*1df0*/  LEA R0, R4, UR6, 0x2 ;  /* 0x0000000604007c11 */ /* 0x000fc6000f8e10ff */
[----:B------:R-:W-:Y:S05]  /*1e00*/  @!P0 BRA `(.L_x_22) ;  /* 0x0000000000208947 */ /* 0x000fea0003800000 */
[----:B------:R-:W-:-:S13]  /*1e10*/  FSETP.NAN.AND P0, PT, |R32|, |R32|, PT ;  /* 0x400000202000720b */ /* 0x000fda0003f08200 */
[----:B------:R-:W-:Y:S01]  /*1e20*/  @P0 FADD R18, R32, 2 ;  /* 0x4000000020120421 */ /* 0x000fe20000000000 */
[----:B------:R-:W-:Y:S06]  /*1e30*/  @P0 BRA `(.L_x_22) ;  /* 0x0000000000140947 */ /* 0x000fec0003800000 */
[----:B------:R-:W-:Y:S01]  /*1e40*/  FSETP.NEU.AND P0, PT, |R32|, +INF , PT ;  /* 0x7f8000002000780b */ /* 0x000fe20003f0d200 */
[----:B------:R-:W-:-:S03]  /*1e50*/  IMAD.MOV.U32 R18, RZ, RZ, R34 ;  /* 0x000000ffff127224 */ /* 0x000fc600078e0022 */
[----:B------:R-:W-:-:S13]  /*1e60*/  FSETP.NEU.AND P0, PT, R32, RZ, P0 ;  /* 0x000000ff2000720b */ /* 0x000fda000070d000 */
[----:B------:R-:W-:-:S05]  /*1e70*/  @!P0 FADD R32, R32, R32 ;  /* 0x0000002020208221 */ /* 0x000fca0000000000 */
[----:B------:R-:W-:-:S07]  /*1e80*/  @!P0 LOP3.LUT R18, R32, 0x7fffffff, RZ, 0xc0, !PT ;  /* 0x7fffffff20128812 */ /* 0x000fce00078ec0ff */
.L_x_22:
[----:B------:R-:W-:Y:S05]  /*1e90*/  BSYNC.RECONVERGENT B0 ;  /* 0x0000000000007941 */ /* 0x000fea0003800200 */
.L_x_21:
[----:B------:R-:W1:Y:S01]  /*1ea0*/  F2F.F64.F32 R18, R18 ;  /* 0x0000001200127310 */ /* 0x000e620000201800 */
[----:B-----5:R-:W-:Y:S01]  /*1eb0*/  DMUL R10, R8, R16 ;  /* 0x00000010080a7228 */ /* 0x020fe20000000000 */
[----:B------:R-:W-:Y:S01]  /*1ec0*/  UIADD3 UR4, UPT, UPT, UR4, 0x400, URZ ;  /* 0x0000040004047890 */ /* 0x000fe2000fffe0ff */
[----:B------:R-:W-:-:S03]  /*1ed0*/  DMUL R8, R14, R8 ;  /* 0x000000080e087228 */ /* 0x000fc60000000000 */
[----:B------:R-:W-:-:S03]  /*1ee0*/  ULEA UR4, UR5, UR4, 0x18 ;  /* 0x0000000405047291 */ /* 0x000fc6000f8ec0ff */
[----:B0-----:R-:W-:Y:S02]  /*1ef0*/  DFMA R6, R14, R6, R10 ;  /* 0x000000060e06722b */ /* 0x001fe4000000000a */
[C---:B------:R-:W-:Y:S02]  /*1f00*/  DMUL R14, R2.reuse, R14 ;  /* 0x0000000e020e7228 */ /* 0x040fe40000000000 */
[----:B------:R-:W-:Y:S02]  /*1f10*/  DMUL R2, R2, R16 ;  /* 0x0000001002027228 */ /* 0x000fe40000000000 */
[----:B-1----:R-:W-:-:S04]  /*1f20*/  DFMA R8, R16, R18, R8 ;  /* 0x000000121008722b */ /* 0x002fc80000000008 */
[----:B------:R-:W-:-:S04]  /*1f30*/  DFMA R6, R6, R12, -R14 ;  /* 0x0000000c0606722b */ /* 0x000fc8000000080e */
[----:B------:R-:W-:Y:S01]  /*1f40*/  DFMA R8, R8, R12, -R2 ;  /* 0x0000000c0808722b */ /* 0x000fe20000000802 */
[----:B------:R-:W-:Y:S01]  /*1f50*/  LEA R2, R4, UR4, 0x2 ;  /* 0x0000000404027c11 */ /* 0x000fe2000f8e10ff */
[----:B------:R-:W0:Y:S04]  /*1f60*/  LDCU UR4, c[0x0][0x360] ;  /* 0x00006c00ff0477ac */ /* 0x000e280008000800 */
[----:B------:R-:W1:Y:S08]  /*1f70*/  F2F.F32.F64 R7, R6 ;  /* 0x0000000600077310 */ /* 0x000e700000301000 */
[----:B------:R-:W2:Y:S01]  /*1f80*/  F2F.F32.F64 R9, R8 ;  /* 0x0000000800097310 */ /* 0x000ea20000301000 */
[----:B-1----:R1:W-:Y:S01]  /*1f90*/  STS [R0], R7 ;  /* 0x0000000700007388 */ /* 0x0023e20000000800 */
[----:B0-----:R-:W-:-:S03]  /*1fa0*/  UISETP.GE.U32.AND UP0, UPT, UR4, 0x20, UPT ;  /* 0x000000200400788c */ /* 0x001fc6000bf06070 */
[----:B--2---:R1:W-:Y:S01]  /*1fb0*/  STS [R2], R9 ;  /* 0x0000000902007388 */ /* 0x0043e20000000800 */
[----:B------:R-:W-:Y:S06]  /*1fc0*/  BAR.SYNC.DEFER_BLOCKING 0x0 ;  /* 0x0000000000007b1d */ /* 0x000fec0000010000 */
[----:B------:R-:W-:Y:S05]  /*1fd0*/  BRA.U !UP0, `(.L_x_23) ;  /* 0x0000000108547547 */ /* 0x000fea000b800000 */
[----:B------:R-:W-:Y:S02]  /*1fe0*/  LOP3.LUT R3, R4, 0xf, RZ, 0xc0, !PT ;  /* 0x0000000f04037812 */ /* 0x000fe400078ec0ff */
[----:B-1----:R-:W-:-:S07]  /*1ff0*/  MOV R7, 0x8 ;  /* 0x0000000800077802 */ /* 0x002fce0000000f00 */
.L_x_26:
[----:B------:R-:W-:Y:S01]  /*2000*/  ISETP.GE.U32.AND P0, PT, R3, R7, PT ;  /* 0x000000070300720c */ /* 0x000fe20003f06070 */
[----:B------:R-:W-:-:S12]  /*2010*/  BSSY.RECONVERGENT B0, `(.L_x_24) ;  /* 0x000000c000007945 */ /* 0x000fd80003800200 */
[----:B0-----:R-:W-:Y:S05]  /*2020*/  @P0 BRA `(.L_x_25) ;  /* 0x0000000000280947 */ /* 0x001fea0003800000 */
[C---:B------:R-:W-:Y:S01]  /*2030*/  LEA R8, R7.reuse, R0, 0x2 ;  /* 0x0000000007087211 */ /* 0x040fe200078e10ff */
[----:B------:R-:W-:Y:S01]  /*2040*/  LDS R6, [R0] ;  /* 0x0000000000067984 */ /* 0x000fe20000000800 */
[----:B------:R-:W-:-:S03]  /*2050*/  LEA R10, R7, R2, 0x2 ;  /* 0x00000002070a7211 */ /* 0x000fc600078e10ff */
[----:B------:R-:W0:Y:S02]  /*2060*/  LDS R9, [R8] ;  /* 0x0000000008097984 */ /* 0x000e240000000800 */
[----:B0-----:R-:W-:-:S05]  /*2070*/  FADD R9, R6, R9 ;  /* 0x0000000906097221 */ /* 0x001fca0000000000 */
[----:B------:R-:W-:Y:S04]  /*2080*/  STS [R0], R9 ;  /* 0x0000000900007388 */ /* 0x000fe80000000800 */
[----:B------:R-:W-:Y:S04]  /*2090*/  LDS R11, [R10] ;  /* 0x000000000a0b7984 */ /* 0x000fe80000000800 */
[----:B------:R-:W0:Y:S02]  /*20a0*/  LDS R6, [R2] ;  /* 0x0000000002067984 */ /* 0x000e240000000800 */
[----:B0-----:R-:W-:-:S05]  /*20b0*/  FADD R11, R6, R11 ;  /* 0x0000000b060b7221 */ /* 0x001fca0000000000 */
[----:B------:R0:W-:Y:S02]  /*20c0*/  STS [R2], R11 ;  /* 0x0000000b02007388 */ /* 0x0001e40000000800 */
.L_x_25:
[----:B------:R-:W-:Y:S05]  /*20d0*/  BSYNC.RECONVERGENT B0 ;  /* 0x0000000000007941 */ /* 0x000fea0003800200 */
.L_x_24:
[----:B------:R-:W-:Y:S01]  /*20e0*/  BAR.SYNC.DEFER_BLOCKING 0x0 ;  /* 0x0000000000007b1d */ /* 0x000fe20000010000 */
[----:B------:R-:W-:Y:S01]  /*20f0*/  UISETP.GT.U32.AND UP0, UPT, UR4, 0x3f, UPT ;  /* 0x0000003f0400788c */ /* 0x000fe2000bf04070 */
[----:B------:R-:W-:Y:S01]  /*2100*/  SHF.R.U32.HI R7, RZ, 0x1, R7 ;  /* 0x00000001ff077819 */ /* 0x000fe20000011607 */
[----:B------:R-:W-:-:S07]  /*2110*/  USHF.R.U32.HI UR4, URZ, 0x1, UR4 ;  /* 0x00000001ff047899 */ /* 0x000fce0008011604 */
[----:B------:R-:W-:Y:S05]  /*2120*/  BRA.U UP0, `(.L_x_26) ;  /* 0xfffffffd00b47547 */ /* 0x000fea000b83ffff */
.L_x_23:
[----:B------:R-:W-:-:S13]  /*2130*/  LOP3.LUT P0, RZ, R4, 0xff, RZ, 0xc0, !PT ;  /* 0x000000ff04ff7812 */ /* 0x000fda000780c0ff */
[----:B------:R-:W-:Y:S05]  /*2140*/  @P0 EXIT ;  /* 0x000000000000094d */ /* 0x000fea0003800000 */
[----:B-1----:R-:W1:Y:S01]  /*2150*/  LDC.64 R6, c[0x0][0x3a0] ;  /* 0x0000e800ff067b82 */ /* 0x002e620000000a00 */
[----:B------:R-:W-:Y:S01]  /*2160*/  SHF.R.S32.HI R3, RZ, 0x8, R5 ;  /* 0x00000008ff037819 */ /* 0x000fe20000011405 */
[----:B------:R-:W2:Y:S04]  /*2170*/  LDS R16, [R0] ;  /* 0x0000000000107984 */ /* 0x000ea80000000800 */
[----:B------:R-:W-:Y:S02]  /*2180*/  LDS R17, [R0+0x40] ;  /* 0x0000400000117984 */ /* 0x000fe40000000800 */
[----:B0-----:R-:W0:Y:S01]  /*2190*/  LDC.64 R10, c[0x0][0x3a8] ;  /* 0x0000ea00ff0a7b82 */ /* 0x001e220000000a00 */
[----:B-1----:R-:W-:-:S05]  /*21a0*/  IMAD.WIDE R4, R3, 0x8, R6 ;  /* 0x0000000803047825 */ /* 0x002fca00078e0206 */
[----:B------:R-:W3:Y:S01]  /*21b0*/  LDG.E.64 R8, desc[UR8][R4.64] ;  /* 0x0000000804087981 */ /* 0x000ee2000c1e1b00 */
[----:B--2---:R1:W3:Y:S03]  /*21c0*/  F2F.F64.F32 R6, R16 ;  /* 0x0000001000067310 */ /* 0x0042e60000201800 */
[----:B-1----:R-:W-:Y:S01]  /*21d0*/  LDS R16, [R2+0x40] ;  /* 0x0000400002107984 */ /* 0x002fe20000000800 */
[----:B---3--:R-:W-:Y:S01]  /*21e0*/  DADD R8, R6, R8 ;  /* 0x0000000006087229 */ /* 0x008fe20000000008 */
[----:B0-----:R-:W-:Y:S02]  /*21f0*/  IMAD.WIDE R6, R3, 0x8, R10 ;  /* 0x0000000803067825 */ /* 0x001fe400078e020a */
[----:B------:R-:W0:Y:S04]  /*2200*/  LDS R3, [R2] ;  /* 0x0000000002037984 */ /* 0x000e280000000800 */
[----:B------:R1:W-:Y:S04]  /*2210*/  STG.E.64 desc[UR8][R4.64], R8 ;  /* 0x0000000804007986 */ /* 0x0003e8000c101b08 */
[----:B------:R-:W2:Y:S01]  /*2220*/  LDG.E.64 R12, desc[UR8][R6.64] ;  /* 0x00000008060c7981 */ /* 0x000ea2000c1e1b00 */
[----:B0-----:R0:W2:Y:S08]  /*2230*/  F2F.F64.F32 R10, R3 ;  /* 0x00000003000a7310 */ /* 0x0010b00000201800 */
[----:B-1----:R1:W-:Y:S01]  /*2240*/  F2F.F64.F32 R8, R16 ;  /* 0x0000001000087310 */ /* 0x0023e20000201800 */
[----:B0-----:R-:W0:Y:S04]  /*2250*/  LDS R3, [R0+0x80] ;  /* 0x0000800000037984 */ /* 0x001e280000000800 */
[----:B-1----:R-:W-:Y:S01]  /*2260*/  LDS R16, [R0+0xc0] ;  /* 0x0000c00000107984 */ /* 0x002fe20000000800 */
[----:B--2---:R-:W-:-:S07]  /*2270*/  DADD R10, R10, R12 ;  /* 0x000000000a0a7229 */ /* 0x004fce000000000c */
[----:B------:R0:W-:Y:S04]  /*2280*/  STG.E.64 desc[UR8][R6.64], R10 ;  /* 0x0000000a06007986 */ /* 0x0001e8000c101b08 */
[----:B------:R-:W2:Y:S01]  /*2290*/  LDG.E.64 R14, desc[UR8][R4.64] ;  /* 0x00000008040e7981 */ /* 0x000ea2000c1e1b00 */
[----:B------:R1:W2:Y:S03]  /*22a0*/  F2F.F64.F32 R12, R17 ;  /* 0x00000011000c7310 */ /* 0x0002a60000201800 */
[----:B-1----:R-:W1:Y:S01]  /*22b0*/  LDS R17, [R2+0x80] ;  /* 0x0000800002117984 */ /* 0x002e620000000800 */
[----:B--2---:R-:W-:-:S07]  /*22c0*/  DADD R12, R12, R14 ;  /* 0x000000000c0c7229 */ /* 0x004fce000000000e */
[----:B------:R1:W-:Y:S04]  /*22d0*/  STG.E.64 desc[UR8][R4.64], R12 ;  /* 0x0000000c04007986 */ /* 0x0003e8000c101b08 */
[----:B------:R-:W2:Y:S01]  /*22e0*/  LDG.E.64 R14, desc[UR8][R6.64] ;  /* 0x00000008060e7981 */ /* 0x000ea2000c1e1b00 */
[----:B0-----:R0:W3:Y:S03]  /*22f0*/  F2F.F64.F32 R10, R3 ;  /* 0x00000003000a7310 */ /* 0x0010e60000201800 */
[----:B0-----:R-:W0:Y:S01]  /*2300*/  LDS R3, [R2+0xc0] ;  /* 0x0000c00002037984 */ /* 0x001e220000000800 */
[----:B--2---:R-:W-:-:S07]  /*2310*/  DADD R8, R8, R14 ;  /* 0x0000000008087229 */ /* 0x004fce000000000e */
[----:B------:R2:W-:Y:S04]  /*2320*/  STG.E.64 desc[UR8][R6.64], R8 ;  /* 0x0000000806007986 */ /* 0x0005e8000c101b08 */
[----:B------:R-:W3:Y:S01]  /*2330*/  LDG.E.64 R14, desc[UR8][R4.64] ;  /* 0x00000008040e7981 */ /* 0x000ee2000c1e1b00 */
[----:B-1----:R1:W4:Y:S03]  /*2340*/  F2F.F64.F32 R12, R17 ;  /* 0x00000011000c7310 */ /* 0x0023260000201800 */
[----:B-1----:R-:W1:Y:S01]  /*2350*/  LDS R17, [R0+0x100] ;  /* 0x0001000000117984 */ /* 0x002e620000000800 */
[----:B---3--:R-:W-:-:S07]  /*2360*/  DADD R10, R10, R14 ;  /* 0x000000000a0a7229 */ /* 0x008fce000000000e */
[----:B------:R0:W-:Y:S04]  /*2370*/  STG.E.64 desc[UR8][R4.64], R10 ;  /* 0x0000000a04007986 */ /* 0x0001e8000c101b08 */
[----:B------:R-:W4:Y:S01]  /*2380*/  LDG.E.64 R14, desc[UR8][R6.64] ;  /* 0x00000008060e7981 */ /* 0x000f22000c1e1b00 */
[----:B--2---:R2:W3:Y:S03]  /*2390*/  F2F.F64.F32 R8, R16 ;  /* 0x0000001000087310 */ /* 0x0044e60000201800 */
[----:B--2---:R-:W2:Y:S01]  /*23a0*/  LDS R16, [R2+0x100] ;  /* 0x0001000002107984 */ /* 0x004ea20000000800 */
[----:B----4-:R-:W-:-:S07]  /*23b0*/  DADD R12, R12, R14 ;  /* 0x000000000c0c7229 */ /* 0x010fce000000000e */
[----:B------:R1:W-:Y:S04]  /*23c0*/  STG.E.64 desc[UR8][R6.64], R12 ;  /* 0x0000000c06007986 */ /* 0x0003e8000c101b08 */
[----:B------:R-:W3:Y:S01]  /*23d0*/  LDG.E.64 R14, desc[UR8][R4.64] ;  /* 0x00000008040e7981 */ /* 0x000ee2000c1e1b00 */
[----:B0-----:R0:W4:Y:S03]  /*23e0*/  F2F.F64.F32 R10, R3 ;  /* 0x00000003000a7310 */ /* 0x0011260000201800 */
[----:B0-----:R-:W0:Y:S01]  /*23f0*/  LDS R3, [R0+0x140] ;  /* 0x0001400000037984 */ /* 0x001e220000000800 */
[----:B---3--:R-:W-:-:S07]  /*2400*/  DADD R8, R8, R14 ;  /* 0x0000000008087229 */ /* 0x008fce000000000e */
[----:B------:R2:W-:Y:S04]  /*2410*/  STG.E.64 desc[UR8][R4.64], R8 ;  /* 0x0000000804007986 */ /* 0x0005e8000c101b08 */
[----:B------:R-:W4:Y:S01]  /*2420*/  LDG.E.64 R14, desc[UR8][R6.64] ;  /* 0x00000008060e7981 */ /* 0x000f22000c1e1b00 */
[----:B-1----:R1:W3:Y:S03]  /*2430*/  F2F.F64.F32 R12, R17 ;  /* 0x00000011000c7310 */ /* 0x0022e60000201800 */
[----:B-1----:R-:W1:Y:S01]  /*2440*/  LDS R17, [R2+0x140] ;  /* 0x0001400002117984 */ /* 0x002e620000000800 */
[----:B----4-:R-:W-:-:S07]  /*2450*/  DADD R10, R10, R14 ;  /* 0x000000000a0a7229 */ /* 0x010fce000000000e */
[----:B------:R0:W-:Y:S04]  /*2460*/  STG.E.64 desc[UR8][R6.64], R10 ;  /* 0x0000000a06007986 */ /* 0x0001e8000c101b08 */
[----:B------:R-:W3:Y:S01]  /*2470*/  LDG.E.64 R14, desc[UR8][R4.64] ;  /* 0x00000008040e7981 */ /* 0x000ee2000c1e1b00 */
[----:B--2---:R2:W4:Y:S03]  /*2480*/  F2F.F64.F32 R8, R16 ;  /* 0x0000001000087310 */ /* 0x0045260000201800 */
[----:B--2---:R-:W2:Y:S01]  /*2490*/  LDS R16, [R0+0x180] ;  /* 0x0001800000107984 */ /* 0x004ea20000000800 */
[----:B---3--:R-:W-:-:S07]  /*24a0*/  DADD R12, R12, R14 ;  /* 0x000000000c0c7229 */ /* 0x008fce000000000e */
[----:B------:R1:W-:Y:S04]  /*24b0*/  STG.E.64 desc[UR8][R4.64], R12 ;  /* 0x0000000c04007986 */ /* 0x0003e8000c101b08 */
[----:B------:R-:W4:Y:S01]  /*24c0*/  LDG.E.64 R14, desc[UR8][R6.64] ;  /* 0x00000008060e7981 */ /* 0x000f22000c1e1b00 */
[----:B0-----:R0:W3:Y:S03]  /*24d0*/  F2F.F64.F32 R10, R3 ;  /* 0x00000003000a7310 */ /* 0x0010e60000201800 */
[----:B0-----:R-:W0:Y:S01]  /*24e0*/  LDS R3, [R2+0x180] ;  /* 0x0001800002037984 */ /* 0x001e220000000800 */
[----:B----4-:R-:W-:-:S07]  /*24f0*/  DADD R8, R8, R14 ;  /* 0x0000000008087229 */ /* 0x010fce000000000e */
        /* <DEDUP_REMOVED lines=92> */
[----:B-1----:R-:W1:Y:S01]  /*2ac0*/  F2F.F64.F32 R12, R17 ;  /* 0x00000011000c7310 */ /* 0x002e620000201800 */
[----:B---3--:R-:W-:-:S07]  /*2ad0*/  DADD R10, R10, R14 ;  /* 0x000000000a0a7229 */ /* 0x008fce000000000e */
[----:B------:R0:W-:Y:S04]  /*2ae0*/  STG.E.64 desc[UR8][R4.64], R10 ;  /* 0x0000000a04007986 */ /* 0x0001e8000c101b08 */
[----:B------:R-:W1:Y:S01]  /*2af0*/  LDG.E.64 R14, desc[UR8][R6.64] ;  /* 0x00000008060e7981 */ /* 0x000e62000c1e1b00 */
[----:B--2---:R-:W2:Y:S01]  /*2b00*/  F2F.F64.F32 R8, R16 ;  /* 0x0000001000087310 */ /* 0x004ea20000201800 */
[----:B-1----:R-:W-:-:S07]  /*2b10*/  DADD R12, R12, R14 ;  /* 0x000000000c0c7229 */ /* 0x002fce000000000e */
[----:B------:R-:W-:Y:S04]  /*2b20*/  STG.E.64 desc[UR8][R6.64], R12 ;  /* 0x0000000c06007986 */ /* 0x000fe8000c101b08 */
[----:B------:R-:W2:Y:S01]  /*2b30*/  LDG.E.64 R14, desc[UR8][R4.64] ;  /* 0x00000008040e7981 */ /* 0x000ea2000c1e1b00 */
[----:B0-----:R-:W0:Y:S01]  /*2b40*/  F2F.F64.F32 R10, R3 ;  /* 0x00000003000a7310 */ /* 0x001e220000201800 */
[----:B--2---:R-:W-:-:S07]  /*2b50*/  DADD R8, R8, R14 ;  /* 0x0000000008087229 */ /* 0x004fce000000000e */
[----:B------:R-:W-:Y:S04]  /*2b60*/  STG.E.64 desc[UR8][R4.64], R8 ;  /* 0x0000000804007986 */ /* 0x000fe8000c101b08 */
[----:B------:R-:W0:Y:S02]  /*2b70*/  LDG.E.64 R14, desc[UR8][R6.64] ;  /* 0x00000008060e7981 */ /* 0x000e24000c1e1b00 */
[----:B0-----:R-:W-:-:S07]  /*2b80*/  DADD R10, R10, R14 ;  /* 0x000000000a0a7229 */ /* 0x001fce000000000e */
[----:B------:R-:W-:Y:S01]  /*2b90*/  STG.E.64 desc[UR8][R6.64], R10 ;  /* 0x0000000a06007986 */ /* 0x000fe2000c101b08 */
[----:B------:R-:W-:Y:S05]  /*2ba0*/  EXIT ;  /* 0x000000000000794d */ /* 0x000fea0003800000 */
        .weak           $__internal_0_$__cuda_sm20_div_rn_f64_full
        .type           $__internal_0_$__cuda_sm20_div_rn_f64_full,@function
        .size           $__internal_0_$__cuda_sm20_div_rn_f64_full,($__internal_1_$__cuda_sm20_sqrt_rn_f32_slowpath - $__internal_0_$__cuda_sm20_div_rn_f64_full)
$__internal_0_$__cuda_sm20_div_rn_f64_full:
[----:B------:R-:W-:Y:S01]  /*2bb0*/  MOV R19, R23 ;  /* 0x0000001700137202 */ /* 0x000fe20000000f00 */
[----:B------:R-:W-:Y:S01]  /*2bc0*/  BSSY.RECONVERGENT B1, `(.L_x_27) ;  /* 0x000005b000017945 */ /* 0x000fe20003800200 */
[----:B------:R-:W-:Y:S02]  /*2bd0*/  FSETP.GEU.AND P0, PT, |R25|, 1.469367938527859385e-39, PT ;  /* 0x001000001900780b */ /* 0x000fe40003f0e200 */
[----:B------:R-:W-:Y:S02]  /*2be0*/  FSETP.GEU.AND P3, PT, |R19|, 1.469367938527859385e-39, PT ;  /* 0x001000001300780b */ /* 0x000fe40003f6e200 */
[----:B------:R-:W-:Y:S01]  /*2bf0*/  MOV R18, R22 ;  /* 0x0000001600127202 */ /* 0x000fe20000000f00 */
[----:B------:R-:W-:Y:S01]  /*2c00*/  IMAD.MOV.U32 R22, RZ, RZ, R20 ;  /* 0x000000ffff167224 */ /* 0x000fe200078e0014 */
[----:B------:R-:W-:Y:S02]  /*2c10*/  MOV R23, R25 ;  /* 0x0000001900177202 */ /* 0x000fe40000000f00 */
[----:B------:R-:W-:-:S02]  /*2c20*/  LOP3.LUT R21, R25, 0x800fffff, RZ, 0xc0, !PT ;  /* 0x800fffff19157812 */ /* 0x000fc400078ec0ff */
[----:B------:R-:W-:Y:S02]  /*2c30*/  LOP3.LUT R37, R25, 0x7ff00000, RZ, 0xc0, !PT ;  /* 0x7ff0000019257812 */ /* 0x000fe400078ec0ff */
[----:B------:R-:W-:Y:S01]  /*2c40*/  LOP3.LUT R21, R21, 0x3ff00000, RZ, 0xfc, !PT ;  /* 0x3ff0000015157812 */ /* 0x000fe200078efcff */
[----:B------:R-:W-:Y:S01]  /*2c50*/  @!P0 DMUL R20, R22, 8.98846567431157953865e+307 ;  /* 0x7fe0000016148828 */ /* 0x000fe20000000000 */
[----:B------:R-:W-:Y:S02]  /*2c60*/  LOP3.LUT R25, R19, 0x7ff00000, RZ, 0xc0, !PT ;  /* 0x7ff0000013197812 */ /* 0x000fe400078ec0ff */
[----:B------:R-:W-:Y:S02]  /*2c70*/  @!P3 LOP3.LUT R24, R23, 0x7ff00000, RZ, 0xc0, !PT ;  /* 0x7ff000001718b812 */ /* 0x000fe400078ec0ff */
[----:B------:R-:W-:Y:S01]  /*2c80*/  LOP3.LUT R36, R19, 0x7ff00000, RZ, 0xc0, !PT ;  /* 0x7ff0000013247812 */ /* 0x000fe200078ec0ff */
[----:B------:R-:W0:Y:S01]  /*2c90*/  MUFU.RCP64H R27, R21 ;  /* 0x00000015001b7308 */ /* 0x000e220000001800 */
[----:B------:R-:W-:-:S02]  /*2ca0*/  @!P3 ISETP.GE.U32.AND P4, PT, R25, R24, PT ;  /* 0x000000181900b20c */ /* 0x000fc40003f86070 */
[----:B------:R-:W-:Y:S02]  /*2cb0*/  MOV R25, 0x1ca00000 ;  /* 0x1ca0000000197802 */ /* 0x000fe40000000f00 */
[----:B------:R-:W-:Y:S02]  /*2cc0*/  ISETP.GE.U32.AND P2, PT, R36, R37, PT ;  /* 0x000000252400720c */ /* 0x000fe40003f46070 */
[C---:B------:R-:W-:Y:S02]  /*2cd0*/  @!P3 SEL R29, R25.reuse, 0x63400000, !P4 ;  /* 0x63400000191db807 */ /* 0x040fe40006000000 */
[----:B------:R-:W-:Y:S02]  /*2ce0*/  SEL R25, R25, 0x63400000, !P2 ;  /* 0x6340000019197807 */ /* 0x000fe40005000000 */
[--C-:B------:R-:W-:Y:S02]  /*2cf0*/  @!P3 LOP3.LUT R29, R29, 0x80000000, R19.reuse, 0xf8, !PT ;  /* 0x800000001d1db812 */ /* 0x100fe400078ef813 */
[----:B------:R-:W-:-:S02]  /*2d00*/  LOP3.LUT R25, R25, 0x800fffff, R19, 0xf8, !PT ;  /* 0x800fffff19197812 */ /* 0x000fc400078ef813 */
[----:B------:R-:W-:Y:S02]  /*2d10*/  @!P3 LOP3.LUT R29, R29, 0x100000, RZ, 0xfc, !PT ;  /* 0x001000001d1db812 */ /* 0x000fe400078efcff */
[----:B------:R-:W-:Y:S02]  /*2d20*/  MOV R24, R18 ;  /* 0x0000001200187202 */ /* 0x000fe40000000f00 */
[----:B------:R-:W-:Y:S02]  /*2d30*/  @!P3 MOV R28, RZ ;  /* 0x000000ff001cb202 */ /* 0x000fe40000000f00 */
[----:B------:R-:W-:Y:S02]  /*2d40*/  MOV R26, 0x1 ;  /* 0x00000001001a7802 */ /* 0x000fe40000000f00 */
[----:B------:R-:W-:Y:S02]  /*2d50*/  @!P0 LOP3.LUT R37, R21, 0x7ff00000, RZ, 0xc0, !PT ;  /* 0x7ff0000015258812 */ /* 0x000fe400078ec0ff */
[----:B------:R-:W-:-:S02]  /*2d60*/  @!P3 DFMA R24, R24, 2, -R28 ;  /* 0x400000001818b82b */ /* 0x000fc4000000081c */
[----:B0-----:R-:W-:-:S08]  /*2d70*/  DFMA R28, R26, -R20, 1 ;  /* 0x3ff000001a1c742b */ /* 0x001fd00000000814 */
[----:B------:R-:W-:Y:S01]  /*2d80*/  DFMA R28, R28, R28, R28 ;  /* 0x0000001c1c1c722b */ /* 0x000fe2000000001c */
[----:B------:R-:W-:-:S07]  /*2d90*/  @!P3 LOP3.LUT R36, R25, 0x7ff00000, RZ, 0xc0, !PT ;  /* 0x7ff000001924b812 */ /* 0x000fce00078ec0ff */
[----:B------:R-:W-:-:S08]  /*2da0*/  DFMA R28, R26, R28, R26 ;  /* 0x0000001c1a1c722b */ /* 0x000fd0000000001a */
[----:B------:R-:W-:-:S08]  /*2db0*/  DFMA R26, R28, -R20, 1 ;  /* 0x3ff000001c1a742b */ /* 0x000fd00000000814 */
[----:B------:R-:W-:-:S08]  /*2dc0*/  DFMA R26, R28, R26, R28 ;  /* 0x0000001a1c1a722b */ /* 0x000fd0000000001c */
[----:B------:R-:W-:-:S08]  /*2dd0*/  DMUL R28, R26, R24 ;  /* 0x000000181a1c7228 */ /* 0x000fd00000000000 */
[----:B------:R-:W-:-:S08]  /*2de0*/  DFMA R30, R28, -R20, R24 ;  /* 0x800000141c1e722b */ /* 0x000fd00000000018 */
[----:B------:R-:W-:Y:S01]  /*2df0*/  DFMA R30, R26, R30, R28 ;  /* 0x0000001e1a1e722b */ /* 0x000fe2000000001c */
[----:B------:R-:W-:-:S05]  /*2e00*/  VIADD R26, R36, 0xffffffff ;  /* 0xffffffff241a7836 */ /* 0x000fca0000000000 */
[----:B------:R-:W-:Y:S02]  /*2e10*/  ISETP.GT.U32.AND P0, PT, R26, 0x7feffffe, PT ;  /* 0x7feffffe1a00780c */ /* 0x000fe40003f04070 */
[----:B------:R-:W-:-:S04]  /*2e20*/  IADD3 R26, PT, PT, R37, -0x1, RZ ;  /* 0xffffffff251a7810 */ /* 0x000fc80007ffe0ff */
[----:B------:R-:W-:-:S13]  /*2e30*/  ISETP.GT.U32.OR P0, PT, R26, 0x7feffffe, P0 ;  /* 0x7feffffe1a00780c */ /* 0x000fda0000704470 */
[----:B------:R-:W-:Y:S05]  /*2e40*/  @P0 BRA `(.L_x_28) ;  /* 0x0000000000740947 */ /* 0x000fea0003800000 */
[----:B------:R-:W-:Y:S02]  /*2e50*/  LOP3.LUT R19, R19, 0x7ff00000, RZ, 0xc0, !PT ;  /* 0x7ff0000013137812 */ /* 0x000fe400078ec0ff */
[----:B------:R-:W-:-:S04]  /*2e60*/  LOP3.LUT R18, R23, 0x7ff00000, RZ, 0xc0, !PT ;  /* 0x7ff0000017127812 */ /* 0x000fc800078ec0ff */
[CC--:B------:R-:W-:Y:S02]  /*2e70*/  ISETP.GE.U32.AND P0, PT, R19.reuse, R18.reuse, PT ;  /* 0x000000121300720c */ /* 0x0c0fe40003f06070 */
[----:B------:R-:W-:Y:S02]  /*2e80*/  VIADDMNMX R18, R19, -R18, 0xb9600000, !PT ;  /* 0xb960000013127446 */ /* 0x000fe40007800912 */
[----:B------:R-:W-:Y:S02]  /*2e90*/  MOV R19, 0x1ca00000 ;  /* 0x1ca0000000137802 */ /* 0x000fe40000000f00 */
[----:B------:R-:W-:Y:S02]  /*2ea0*/  VIMNMX R18, PT, PT, R18, 0x46a00000, PT ;  /* 0x46a0000012127848 */ /* 0x000fe40003fe0100 */
[----:B------:R-:W-:-:S04]  /*2eb0*/  SEL R19, R19, 0x63400000, !P0 ;  /* 0x6340000013137807 */ /* 0x000fc80004000000 */
[----:B------:R-:W-:Y:S02]  /*2ec0*/  IADD3 R28, PT, PT, -R19, R18, RZ ;  /* 0x00000012131c7210 */ /* 0x000fe40007ffe1ff */
[----:B------:R-:W-:Y:S02]  /*2ed0*/  MOV R18, RZ ;  /* 0x000000ff00127202 */ /* 0x000fe40000000f00 */
[----:B------:R-:W-:-:S06]  /*2ee0*/  IADD3 R19, PT, PT, R28, 0x7fe00000, RZ ;  /* 0x7fe000001c137810 */ /* 0x000fcc0007ffe0ff */
[----:B------:R-:W-:-:S10]  /*2ef0*/  DMUL R26, R30, R18 ;  /* 0x000000121e1a7228 */ /* 0x000fd40000000000 */
[----:B------:R-:W-:-:S13]  /*2f00*/  FSETP.GTU.AND P0, PT, |R27|, 1.469367938527859385e-39, PT ;  /* 0x001000001b00780b */ /* 0x000fda0003f0c200 */
[----:B------:R-:W-:Y:S05]  /*2f10*/  @P0 BRA `(.L_x_29) ;  /* 0x0000000000940947 */ /* 0x000fea0003800000 */
[----:B------:R-:W-:-:S06]  /*2f20*/  DFMA R20, R30, -R20, R24 ;  /* 0x800000141e14722b */ /* 0x000fcc0000000018 */
[----:B------:R-:W-:-:S04]  /*2f30*/  IMAD.MOV.U32 R20, RZ, RZ, RZ ;  /* 0x000000ffff147224 */ /* 0x000fc800078e00ff */
[C---:B------:R-:W-:Y:S02]  /*2f40*/  FSETP.NEU.AND P0, PT, R21.reuse, RZ, PT ;  /* 0x000000ff1500720b */ /* 0x040fe40003f0d000 */
[----:B------:R-:W-:-:S04]  /*2f50*/  LOP3.LUT R23, R21, 0x80000000, R23, 0x48, !PT ;  /* 0x8000000015177812 */ /* 0x000fc800078e4817 */
[----:B------:R-:W-:-:S07]  /*2f60*/  LOP3.LUT R21, R23, R19, RZ, 0xfc, !PT ;  /* 0x0000001317157212 */ /* 0x000fce00078efcff */
[----:B------:R-:W-:Y:S05]  /*2f70*/  @!P0 BRA `(.L_x_29) ;  /* 0x00000000007c8947 */ /* 0x000fea0003800000 */
[----:B------:R-:W-:Y:S01]  /*2f80*/  IADD3 R19, PT, PT, -R28, RZ, RZ ;  /* 0x000000ff1c137210 */ /* 0x000fe20007ffe1ff */
[----:B------:R-:W-:Y:S01]  /*2f90*/  DMUL.RP R20, R30, R20 ;  /* 0x000000141e147228 */ /* 0x000fe20000008000 */
[----:B------:R-:W-:-:S06]  /*2fa0*/  MOV R18, RZ ;  /* 0x000000ff00127202 */ /* 0x000fcc0000000f00 */
[----:B------:R-:W-:-:S03]  /*2fb0*/  DFMA R18, R26, -R18, R30 ;  /* 0x800000121a12722b */ /* 0x000fc6000000001e */
[----:B------:R-:W-:-:S03]  /*2fc0*/  LOP3.LUT R23, R21, R23, RZ, 0x3c, !PT ;  /* 0x0000001715177212 */ /* 0x000fc600078e3cff */
[----:B------:R-:W-:-:S04]  /*2fd0*/  IADD3 R18, PT, PT, -R28, -0x43300000, RZ ;  /* 0xbcd000001c127810 */ /* 0x000fc80007ffe1ff */
[----:B------:R-:W-:-:S04]  /*2fe0*/  FSETP.NEU.AND P0, PT, |R19|, R18, PT ;  /* 0x000000121300720b */ /* 0x000fc80003f0d200 */
[----:B------:R-:W-:Y:S02]  /*2ff0*/  FSEL R26, R20, R26, !P0 ;  /* 0x0000001a141a7208 */ /* 0x000fe40004000000 */
[----:B------:R-:W-:Y:S01]  /*3000*/  FSEL R27, R23, R27, !P0 ;  /* 0x0000001b171b7208 */ /* 0x000fe20004000000 */
[----:B------:R-:W-:Y:S06]  /*3010*/  BRA `(.L_x_29) ;  /* 0x0000000000547947 */ /* 0x000fec0003800000 */
.L_x_28:
[----:B------:R-:W-:-:S14]  /*3020*/  DSETP.NAN.AND P0, PT, R18, R18, PT ;  /* 0x000000121200722a */ /* 0x000fdc0003f08000 */
[----:B------:R-:W-:Y:S05]  /*3030*/  @P0 BRA `(.L_x_30) ;  /* 0x0000000000440947 */ /* 0x000fea0003800000 */
[----:B------:R-:W-:-:S14]  /*3040*/  DSETP.NAN.AND P0, PT, R22, R22, PT ;  /* 0x000000161600722a */ /* 0x000fdc0003f08000 */
[----:B------:R-:W-:Y:S05]  /*3050*/  @P0 BRA `(.L_x_31) ;  /* 0x0000000000300947 */ /* 0x000fea0003800000 */
[----:B------:R-:W-:Y:S02]  /*3060*/  ISETP.NE.AND P0, PT, R36, R37, PT ;  /* 0x000000252400720c */ /* 0x000fe40003f05270 */
[----:B------:R-:W-:Y:S02]  /*3070*/  MOV R26, 0x0 ;  /* 0x00000000001a7802 */ /* 0x000fe40000000f00 */
[----:B------:R-:W-:-:S09]  /*3080*/  MOV R27, 0xfff80000 ;  /* 0xfff80000001b7802 */ /* 0x000fd20000000f00 */
[----:B------:R-:W-:Y:S05]  /*3090*/  @!P0 BRA `(.L_x_29) ;  /* 0x0000000000348947 */ /* 0x000fea0003800000 */
[----:B------:R-:W-:Y:S02]  /*30a0*/  ISETP.NE.AND P0, PT, R36, 0x7ff00000, PT ;  /* 0x7ff000002400780c */ /* 0x000fe40003f05270 */
[----:B------:R-:W-:Y:S02]  /*30b0*/  LOP3.LUT R27, R19, 0x80000000, R23, 0x48, !PT ;  /* 0x80000000131b7812 */ /* 0x000fe400078e4817 */
[----:B------:R-:W-:-:S13]  /*30c0*/  ISETP.EQ.OR P0, PT, R37, RZ, !P0 ;  /* 0x000000ff2500720c */ /* 0x000fda0004702670 */
[----:B------:R-:W-:Y:S02]  /*30d0*/  @P0 LOP3.LUT R18, R27, 0x7ff00000, RZ, 0xfc, !PT ;  /* 0x7ff000001b120812 */ /* 0x000fe400078efcff */
[----:B------:R-:W-:Y:S01]  /*30e0*/  @!P0 MOV R26, RZ ;  /* 0x000000ff001a8202 */ /* 0x000fe20000000f00 */
[----:B------:R-:W-:Y:S01]  /*30f0*/  @P0 IMAD.MOV.U32 R26, RZ, RZ, RZ ;  /* 0x000000ffff1a0224 */ /* 0x000fe200078e00ff */
[----:B------:R-:W-:Y:S01]  /*3100*/  @P0 MOV R27, R18 ;  /* 0x00000012001b0202 */ /* 0x000fe20000000f00 */
[----:B------:R-:W-:Y:S06]  /*3110*/  BRA `(.L_x_29) ;  /* 0x0000000000147947 */ /* 0x000fec0003800000 */
.L_x_31:
[----:B------:R-:W-:Y:S02]  /*3120*/  LOP3.LUT R27, R23, 0x80000, RZ, 0xfc, !PT ;  /* 0x00080000171b7812 */ /* 0x000fe400078efcff */
[----:B------:R-:W-:Y:S01]  /*3130*/  MOV R26, R22 ;  /* 0x00000016001a7202 */ /* 0x000fe20000000f00 */
[----:B------:R-:W-:Y:S06]  /*3140*/  BRA `(.L_x_29) ;  /* 0x0000000000087947 */ /* 0x000fec0003800000 */
.L_x_30:
[----:B------:R-:W-:Y:S02]  /*3150*/  LOP3.LUT R27, R19, 0x80000, RZ, 0xfc, !PT ;  /* 0x00080000131b7812 */ /* 0x000fe400078efcff */
[----:B------:R-:W-:-:S07]  /*3160*/  MOV R26, R18 ;  /* 0x00000012001a7202 */ /* 0x000fce0000000f00 */
.L_x_29:
[----:B------:R-:W-:Y:S05]  /*3170*/  BSYNC.RECONVERGENT B1 ;  /* 0x0000000000017941 */ /* 0x000fea0003800200 */
.L_x_27:
[----:B------:R-:W-:Y:S01]  /*3180*/  MOV R18, R0 ;  /* 0x0000000000127202 */ /* 0x000fe20000000f00 */
[----:B------:R-:W-:Y:S01]  /*3190*/  IMAD.MOV.U32 R19, RZ, RZ, 0x0 ;  /* 0x00000000ff137424 */ /* 0x000fe200078e00ff */
[----:B------:R-:W-:Y:S02]  /*31a0*/  MOV R22, R26 ;  /* 0x0000001a00167202 */ /* 0x000fe40000000f00 */
[----:B------:R-:W-:Y:S01]  /*31b0*/  MOV R23, R27 ;  /* 0x0000001b00177202 */ /* 0x000fe20000000f00 */
[----:B------:R-:W-:Y:S06]  /*31c0*/  RET.REL.NODEC R18 `(_Z10SlipKernelPdS_S_S_S_S_ddd) ;  /* 0xffffffcc128c7950 */ /* 0x000fec0003c3ffff */
        .weak           $__internal_1_$__cuda_sm20_sqrt_rn_f32_slowpath
        .type           $__internal_1_$__cuda_sm20_sqrt_rn_f32_slowpath,@function
        .size           $__internal_1_$__cuda_sm20_sqrt_rn_f32_slowpath,(.L_x_35 - $__internal_1_$__cuda_sm20_sqrt_rn_f32_slowpath)
$__internal_1_$__cuda_sm20_sqrt_rn_f32_slowpath:
[----:B------:R-:W-:-:S13]  /*31d0*/  LOP3.LUT P0, RZ, R0, 0x7fffffff, RZ, 0xc0, !PT ;  /* 0x7fffffff00ff7812 */ /* 0x000fda000780c0ff */
[----:B------:R-:W-:Y:S01]  /*31e0*/  @!P0 MOV R2, R0 ;  /* 0x0000000000028202 */ /* 0x000fe20000000f00 */
[----:B------:R-:W-:Y:S06]  /*31f0*/  @!P0 BRA `(.L_x_32) ;  /* 0x0000000000408947 */ /* 0x000fec0003800000 */
[----:B------:R-:W-:-:S13]  /*3200*/  FSETP.GEU.FTZ.AND P0, PT, R0, RZ, PT ;  /* 0x000000ff0000720b */ /* 0x000fda0003f1e000 */
[----:B------:R-:W-:Y:S01]  /*3210*/  @!P0 MOV R2, 0x7fffffff ;  /* 0x7fffffff00028802 */ /* 0x000fe20000000f00 */
[----:B------:R-:W-:Y:S06]  /*3220*/  @!P0 BRA `(.L_x_32) ;  /* 0x0000000000348947 */ /* 0x000fec0003800000 */
[----:B------:R-:W-:-:S13]  /*3230*/  FSETP.GTU.FTZ.AND P0, PT, |R0|, +INF , PT ;  /* 0x7f8000000000780b */ /* 0x000fda0003f1c200 */
[----:B------:R-:W-:Y:S01]  /*3240*/  @P0 FADD.FTZ R2, R0, 1 ;  /* 0x3f80000000020421 */ /* 0x000fe20000010000 */
[----:B------:R-:W-:Y:S06]  /*3250*/  @P0 BRA `(.L_x_32) ;  /* 0x0000000000280947 */ /* 0x000fec0003800000 */
[----:B------:R-:W-:-:S13]  /*3260*/  FSETP.NEU.FTZ.AND P0, PT, |R0|, +INF , PT ;  /* 0x7f8000000000780b */ /* 0x000fda0003f1d200 */
[----:B------:R-:W-:-:S04]  /*3270*/  @P0 FFMA R3, R0, 1.84467440737095516160e+19, RZ ;  /* 0x5f80000000030823 */ /* 0x000fc800000000ff */
[----:B------:R-:W0:Y:S02]  /*3280*/  @P0 MUFU.RSQ R2, R3 ;  /* 0x0000000300020308 */ /* 0x000e240000001400 */
[----:B0-----:R-:W-:Y:S01]  /*3290*/  @P0 FMUL.FTZ R12, R3, R2 ;  /* 0x00000002030c0220 */ /* 0x001fe20000410000 */
[----:B------:R-:W-:Y:S01]  /*32a0*/  @P0 FMUL.FTZ R14, R2, 0.5 ;  /* 0x3f000000020e0820 */ /* 0x000fe20000410000 */
[----:B------:R-:W-:Y:S02]  /*32b0*/  @!P0 MOV R2, R0 ;  /* 0x0000000000028202 */ /* 0x000fe40000000f00 */
[----:B------:R-:W-:-:S04]  /*32c0*/  @P0 FADD.FTZ R13, -R12, -RZ ;  /* 0x800000ff0c0d0221 */ /* 0x000fc80000010100 */
[----:B------:R-:W-:-:S04]  /*32d0*/  @P0 FFMA R13, R12, R13, R3 ;  /* 0x0000000d0c0d0223 */ /* 0x000fc80000000003 */
[----:B------:R-:W-:-:S04]  /*32e0*/  @P0 FFMA R13, R13, R14, R12 ;  /* 0x0000000e0d0d0223 */ /* 0x000fc8000000000c */
[----:B------:R-:W-:-:S07]  /*32f0*/  @P0 FMUL.FTZ R2, R13, 2.3283064365386962891e-10 ;  /* 0x2f8000000d020820 */ /* 0x000fce0000410000 */
.L_x_32:
[----:B------:R-:W-:Y:S01]  /*3300*/  HFMA2 R3, -RZ, RZ, 0, 0 ;  /* 0x00000000ff037431 */ /* 0x000fe200000001ff */
[----:B------:R-:W-:Y:S02]  /*3310*/  MOV R0, R2 ;  /* 0x0000000200007202 */ /* 0x000fe40000000f00 */
[----:B------:R-:W-:-:S04]  /*3320*/  MOV R2, R15 ;  /* 0x0000000f00027202 */ /* 0x000fc80000000f00 */
[----:B------:R-:W-:Y:S05]  /*3330*/  RET.REL.NODEC R2 `(_Z10SlipKernelPdS_S_S_S_S_ddd) ;  /* 0xffffffcc02307950 */ /* 0x000fea0003c3ffff */
.L_x_33:
[----:B------:R-:W-:-:S00]  /*3340*/  BRA `(.L_x_33) ;  /* 0xfffffffc00fc7947 */ /* 0x000fc0000383ffff */
[----:B------:R-:W-:-:S00]  /*3350*/  NOP ;  /* 0x0000000000007918 */ /* 0x000fc00000000000 */
        /* <DEDUP_REMOVED lines=10> */
.L_x_35:


//--------------------- .nv.shared._Z10SlipKernelPdS_S_S_S_S_ddd --------------------------
	.section	.nv.shared._Z10SlipKernelPdS_S_S_S_S_ddd,"aw",@nobits
	.sectionflags	@""
	.align	4
.nv.shared._Z10SlipKernelPdS_S_S_S_S_ddd:
	.zero		3072


//--------------------- .nv.shared.reserved.0     --------------------------
	.section	.nv.shared.reserved.0,"aw",@nobits
	.weak		__nv_reservedSMEM_offset_0_alias
	.size		__nv_reservedSMEM_offset_0_alias, 0, 64
	.other		__nv_reservedSMEM_offset_0_alias,@"STO_CUDA_RESERVED_SHARED STV_DEFAULT"
__nv_reservedSMEM_offset_0_alias:
	.zero		0
	.zero		64


//--------------------- .nv.constant0._Z10SlipKernelPdS_S_S_S_S_ddd --------------------------
	.section	.nv.constant0._Z10SlipKernelPdS_S_S_S_S_ddd,"a",@progbits
	.sectionflags	@""
	.align	4
.nv.constant0._Z10SlipKernelPdS_S_S_S_S_ddd:
	.zero		968


//--------------------- SYMBOLS --------------------------

	.type		.nv.reservedSmem.offset0,@object
	.size		.nv.reservedSmem.offset0,0x4
	.type		.nv.reservedSmem.cap,@object
	.size		.nv.reservedSmem.cap,0x4
